//
// Generated by NVIDIA NVVM Compiler
//
// Compiler Build ID: CL-36424714
// Cuda compilation tools, release 13.0, V13.0.88
// Based on NVVM 20.0.0
//

.version 9.0
.target sm_100
.address_size 64

	// .globl	_Z9matrixMulPfS_S_i
// _ZZ9matrixMulPfS_S_iE2As has been demoted
// _ZZ9matrixMulPfS_S_iE2Bs has been demoted

.visible .entry _Z9matrixMulPfS_S_i(
	.param .u64 .ptr .align 1 _Z9matrixMulPfS_S_i_param_0,
	.param .u64 .ptr .align 1 _Z9matrixMulPfS_S_i_param_1,
	.param .u64 .ptr .align 1 _Z9matrixMulPfS_S_i_param_2,
	.param .u32 _Z9matrixMulPfS_S_i_param_3
)
{
	.reg .pred 	%p<8>;
	.reg .b32 	%r<101>;
	.reg .b32 	%f<368>;
	.reg .b64 	%rd<48>;
	// demoted variable
	.shared .align 4 .b8 _ZZ9matrixMulPfS_S_iE2As[1024];
	// demoted variable
	.shared .align 4 .b8 _ZZ9matrixMulPfS_S_iE2Bs[1024];
	ld.param.u32 	%r32, [_Z9matrixMulPfS_S_i_param_3];
	mov.u32 	%r33, %ctaid.y;
	shl.b32 	%r34, %r33, 4;
	mov.u32 	%r1, %tid.y;
	add.s32 	%r2, %r34, %r1;
	mov.u32 	%r35, %ctaid.x;
	shl.b32 	%r3, %r35, 4;
	mov.u32 	%r4, %tid.x;
	add.s32 	%r5, %r3, %r4;
	shr.s32 	%r36, %r32, 31;
	shr.u32 	%r37, %r36, 28;
	add.s32 	%r38, %r32, %r37;
	shr.s32 	%r6, %r38, 4;
	setp.lt.s32 	%p1, %r32, 16;
	mov.f32 	%f367, 0f00000000;
	@%p1 bra 	$L__BB0_9;
	mad.lo.s32 	%r7, %r32, %r2, %r4;
	shl.b32 	%r40, %r1, 6;
	mov.u32 	%r41, _ZZ9matrixMulPfS_S_iE2As;
	add.s32 	%r8, %r41, %r40;
	add.s32 	%r42, %r6, -1;
	setp.lt.u32 	%p2, %r42, 3;
	mov.f32 	%f367, 0f00000000;
	mov.b32 	%r100, 0;
	@%p2 bra 	$L__BB0_4;
	and.b32  	%r100, %r6, 134217724;
	neg.s32 	%r98, %r100;
	add.s32 	%r97, %r7, 32;
	add.s32 	%r44, %r1, 48;
	mad.lo.s32 	%r45, %r32, %r44, %r4;
	add.s32 	%r96, %r45, %r3;
	add.s32 	%r46, %r1, 32;
	mad.lo.s32 	%r47, %r32, %r46, %r4;
	add.s32 	%r95, %r47, %r3;
	add.s32 	%r48, %r1, 16;
	mad.lo.s32 	%r49, %r32, %r48, %r4;
	add.s32 	%r94, %r49, %r3;
	mad.lo.s32 	%r50, %r1, %r32, %r4;
	add.s32 	%r93, %r50, %r3;
	mov.f32 	%f367, 0f00000000;
$L__BB0_3:
	.pragma "nounroll";
	ld.param.u64 	%rd44, [_Z9matrixMulPfS_S_i_param_1];
	ld.param.u64 	%rd41, [_Z9matrixMulPfS_S_i_param_0];
	add.s32 	%r51, %r97, -32;
	cvta.to.global.u64 	%rd4, %rd41;
	mul.wide.u32 	%rd5, %r51, 4;
	add.s64 	%rd6, %rd4, %rd5;
	ld.global.f32 	%f14, [%rd6];
	shl.b32 	%r53, %r4, 2;
	add.s32 	%r54, %r8, %r53;
	st.shared.f32 	[%r54], %f14;
	cvta.to.global.u64 	%rd7, %rd44;
	mul.wide.u32 	%rd8, %r93, 4;
	add.s64 	%rd9, %rd7, %rd8;
	ld.global.f32 	%f15, [%rd9];
	mov.u32 	%r56, _ZZ9matrixMulPfS_S_iE2Bs;
	add.s32 	%r57, %r56, %r53;
	add.s32 	%r58, %r57, %r40;
	st.shared.f32 	[%r58], %f15;
	bar.sync 	0;
	ld.shared.f32 	%f16, [%r8];
	ld.shared.f32 	%f17, [%r57];
	fma.rn.f32 	%f18, %f16, %f17, %f367;
	ld.shared.f32 	%f19, [%r8+4];
	ld.shared.f32 	%f20, [%r57+64];
	fma.rn.f32 	%f21, %f19, %f20, %f18;
	ld.shared.f32 	%f22, [%r8+8];
	ld.shared.f32 	%f23, [%r57+128];
	fma.rn.f32 	%f24, %f22, %f23, %f21;
	ld.shared.f32 	%f25, [%r8+12];
	ld.shared.f32 	%f26, [%r57+192];
	fma.rn.f32 	%f27, %f25, %f26, %f24;
	ld.shared.f32 	%f28, [%r8+16];
	ld.shared.f32 	%f29, [%r57+256];
	fma.rn.f32 	%f30, %f28, %f29, %f27;
	ld.shared.f32 	%f31, [%r8+20];
	ld.shared.f32 	%f32, [%r57+320];
	fma.rn.f32 	%f33, %f31, %f32, %f30;
	ld.shared.f32 	%f34, [%r8+24];
	ld.shared.f32 	%f35, [%r57+384];
	fma.rn.f32 	%f36, %f34, %f35, %f33;
	ld.shared.f32 	%f37, [%r8+28];
	ld.shared.f32 	%f38, [%r57+448];
	fma.rn.f32 	%f39, %f37, %f38, %f36;
	ld.shared.f32 	%f40, [%r8+32];
	ld.shared.f32 	%f41, [%r57+512];
	fma.rn.f32 	%f42, %f40, %f41, %f39;
	ld.shared.f32 	%f43, [%r8+36];
	ld.shared.f32 	%f44, [%r57+576];
	fma.rn.f32 	%f45, %f43, %f44, %f42;
	ld.shared.f32 	%f46, [%r8+40];
	ld.shared.f32 	%f47, [%r57+640];
	fma.rn.f32 	%f48, %f46, %f47, %f45;
	ld.shared.f32 	%f49, [%r8+44];
	ld.shared.f32 	%f50, [%r57+704];
	fma.rn.f32 	%f51, %f49, %f50, %f48;
	ld.shared.f32 	%f52, [%r8+48];
	ld.shared.f32 	%f53, [%r57+768];
	fma.rn.f32 	%f54, %f52, %f53, %f51;
	ld.shared.f32 	%f55, [%r8+52];
	ld.shared.f32 	%f56, [%r57+832];
	fma.rn.f32 	%f57, %f55, %f56, %f54;
	ld.shared.f32 	%f58, [%r8+56];
	ld.shared.f32 	%f59, [%r57+896];
	fma.rn.f32 	%f60, %f58, %f59, %f57;
	ld.shared.f32 	%f61, [%r8+60];
	ld.shared.f32 	%f62, [%r57+960];
	fma.rn.f32 	%f63, %f61, %f62, %f60;
	bar.sync 	0;
	add.s32 	%r59, %r97, -16;
	mul.wide.u32 	%rd10, %r59, 4;
	add.s64 	%rd11, %rd4, %rd10;
	ld.global.f32 	%f64, [%rd11];
	st.shared.f32 	[%r54], %f64;
	mul.wide.u32 	%rd12, %r94, 4;
	add.s64 	%rd13, %rd7, %rd12;
	ld.global.f32 	%f65, [%rd13];
	st.shared.f32 	[%r58], %f65;
	bar.sync 	0;
	ld.shared.f32 	%f66, [%r8];
	ld.shared.f32 	%f67, [%r57];
	fma.rn.f32 	%f68, %f66, %f67, %f63;
	ld.shared.f32 	%f69, [%r8+4];
	ld.shared.f32 	%f70, [%r57+64];
	fma.rn.f32 	%f71, %f69, %f70, %f68;
	ld.shared.f32 	%f72, [%r8+8];
	ld.shared.f32 	%f73, [%r57+128];
	fma.rn.f32 	%f74, %f72, %f73, %f71;
	ld.shared.f32 	%f75, [%r8+12];
	ld.shared.f32 	%f76, [%r57+192];
	fma.rn.f32 	%f77, %f75, %f76, %f74;
	ld.shared.f32 	%f78, [%r8+16];
	ld.shared.f32 	%f79, [%r57+256];
	fma.rn.f32 	%f80, %f78, %f79, %f77;
	ld.shared.f32 	%f81, [%r8+20];
	ld.shared.f32 	%f82, [%r57+320];
	fma.rn.f32 	%f83, %f81, %f82, %f80;
	ld.shared.f32 	%f84, [%r8+24];
	ld.shared.f32 	%f85, [%r57+384];
	fma.rn.f32 	%f86, %f84, %f85, %f83;
	ld.shared.f32 	%f87, [%r8+28];
	ld.shared.f32 	%f88, [%r57+448];
	fma.rn.f32 	%f89, %f87, %f88, %f86;
	ld.shared.f32 	%f90, [%r8+32];
	ld.shared.f32 	%f91, [%r57+512];
	fma.rn.f32 	%f92, %f90, %f91, %f89;
	ld.shared.f32 	%f93, [%r8+36];
	ld.shared.f32 	%f94, [%r57+576];
	fma.rn.f32 	%f95, %f93, %f94, %f92;
	ld.shared.f32 	%f96, [%r8+40];
	ld.shared.f32 	%f97, [%r57+640];
	fma.rn.f32 	%f98, %f96, %f97, %f95;
	ld.shared.f32 	%f99, [%r8+44];
	ld.shared.f32 	%f100, [%r57+704];
	fma.rn.f32 	%f101, %f99, %f100, %f98;
	ld.shared.f32 	%f102, [%r8+48];
	ld.shared.f32 	%f103, [%r57+768];
	fma.rn.f32 	%f104, %f102, %f103, %f101;
	ld.shared.f32 	%f105, [%r8+52];
	ld.shared.f32 	%f106, [%r57+832];
	fma.rn.f32 	%f107, %f105, %f106, %f104;
	ld.shared.f32 	%f108, [%r8+56];
	ld.shared.f32 	%f109, [%r57+896];
	fma.rn.f32 	%f110, %f108, %f109, %f107;
	ld.shared.f32 	%f111, [%r8+60];
	ld.shared.f32 	%f112, [%r57+960];
	fma.rn.f32 	%f113, %f111, %f112, %f110;
	bar.sync 	0;
	add.s32 	%r60, %r97, 16;
	mul.wide.u32 	%rd14, %r97, 4;
	add.s64 	%rd15, %rd4, %rd14;
	ld.global.f32 	%f114, [%rd15];
	st.shared.f32 	[%r54], %f114;
	mul.wide.u32 	%rd16, %r95, 4;
	add.s64 	%rd17, %rd7, %rd16;
	ld.global.f32 	%f115, [%rd17];
	st.shared.f32 	[%r58], %f115;
	bar.sync 	0;
	ld.shared.f32 	%f116, [%r8];
	ld.shared.f32 	%f117, [%r57];
	fma.rn.f32 	%f118, %f116, %f117, %f113;
	ld.shared.f32 	%f119, [%r8+4];
	ld.shared.f32 	%f120, [%r57+64];
	fma.rn.f32 	%f121, %f119, %f120, %f118;
	ld.shared.f32 	%f122, [%r8+8];
	ld.shared.f32 	%f123, [%r57+128];
	fma.rn.f32 	%f124, %f122, %f123, %f121;
	ld.shared.f32 	%f125, [%r8+12];
	ld.shared.f32 	%f126, [%r57+192];
	fma.rn.f32 	%f127, %f125, %f126, %f124;
	ld.shared.f32 	%f128, [%r8+16];
	ld.shared.f32 	%f129, [%r57+256];
	fma.rn.f32 	%f130, %f128, %f129, %f127;
	ld.shared.f32 	%f131, [%r8+20];
	ld.shared.f32 	%f132, [%r57+320];
	fma.rn.f32 	%f133, %f131, %f132, %f130;
	ld.shared.f32 	%f134, [%r8+24];
	ld.shared.f32 	%f135, [%r57+384];
	fma.rn.f32 	%f136, %f134, %f135, %f133;
	ld.shared.f32 	%f137, [%r8+28];
	ld.shared.f32 	%f138, [%r57+448];
	fma.rn.f32 	%f139, %f137, %f138, %f136;
	ld.shared.f32 	%f140, [%r8+32];
	ld.shared.f32 	%f141, [%r57+512];
	fma.rn.f32 	%f142, %f140, %f141, %f139;
	ld.shared.f32 	%f143, [%r8+36];
	ld.shared.f32 	%f144, [%r57+576];
	fma.rn.f32 	%f145, %f143, %f144, %f142;
	ld.shared.f32 	%f146, [%r8+40];
	ld.shared.f32 	%f147, [%r57+640];
	fma.rn.f32 	%f148, %f146, %f147, %f145;
	ld.shared.f32 	%f149, [%r8+44];
	ld.shared.f32 	%f150, [%r57+704];
	fma.rn.f32 	%f151, %f149, %f150, %f148;
	ld.shared.f32 	%f152, [%r8+48];
	ld.shared.f32 	%f153, [%r57+768];
	fma.rn.f32 	%f154, %f152, %f153, %f151;
	ld.shared.f32 	%f155, [%r8+52];
	ld.shared.f32 	%f156, [%r57+832];
	fma.rn.f32 	%f157, %f155, %f156, %f154;
	ld.shared.f32 	%f158, [%r8+56];
	ld.shared.f32 	%f159, [%r57+896];
	fma.rn.f32 	%f160, %f158, %f159, %f157;
	ld.shared.f32 	%f161, [%r8+60];
	ld.shared.f32 	%f162, [%r57+960];
	fma.rn.f32 	%f163, %f161, %f162, %f160;
	bar.sync 	0;
	mul.wide.u32 	%rd18, %r60, 4;
	add.s64 	%rd19, %rd4, %rd18;
	ld.global.f32 	%f164, [%rd19];
	st.shared.f32 	[%r54], %f164;
	mul.wide.u32 	%rd20, %r96, 4;
	add.s64 	%rd21, %rd7, %rd20;
	ld.global.f32 	%f165, [%rd21];
	st.shared.f32 	[%r58], %f165;
	bar.sync 	0;
	ld.shared.f32 	%f166, [%r8];
	ld.shared.f32 	%f167, [%r57];
	fma.rn.f32 	%f168, %f166, %f167, %f163;
	ld.shared.f32 	%f169, [%r8+4];
	ld.shared.f32 	%f170, [%r57+64];
	fma.rn.f32 	%f171, %f169, %f170, %f168;
	ld.shared.f32 	%f172, [%r8+8];
	ld.shared.f32 	%f173, [%r57+128];
	fma.rn.f32 	%f174, %f172, %f173, %f171;
	ld.shared.f32 	%f175, [%r8+12];
	ld.shared.f32 	%f176, [%r57+192];
	fma.rn.f32 	%f177, %f175, %f176, %f174;
	ld.shared.f32 	%f178, [%r8+16];
	ld.shared.f32 	%f179, [%r57+256];
	fma.rn.f32 	%f180, %f178, %f179, %f177;
	ld.shared.f32 	%f181, [%r8+20];
	ld.shared.f32 	%f182, [%r57+320];
	fma.rn.f32 	%f183, %f181, %f182, %f180;
	ld.shared.f32 	%f184, [%r8+24];
	ld.shared.f32 	%f185, [%r57+384];
	fma.rn.f32 	%f186, %f184, %f185, %f183;
	ld.shared.f32 	%f187, [%r8+28];
	ld.shared.f32 	%f188, [%r57+448];
	fma.rn.f32 	%f189, %f187, %f188, %f186;
	ld.shared.f32 	%f190, [%r8+32];
	ld.shared.f32 	%f191, [%r57+512];
	fma.rn.f32 	%f192, %f190, %f191, %f189;
	ld.shared.f32 	%f193, [%r8+36];
	ld.shared.f32 	%f194, [%r57+576];
	fma.rn.f32 	%f195, %f193, %f194, %f192;
	ld.shared.f32 	%f196, [%r8+40];
	ld.shared.f32 	%f197, [%r57+640];
	fma.rn.f32 	%f198, %f196, %f197, %f195;
	ld.shared.f32 	%f199, [%r8+44];
	ld.shared.f32 	%f200, [%r57+704];
	fma.rn.f32 	%f201, %f199, %f200, %f198;
	ld.shared.f32 	%f202, [%r8+48];
	ld.shared.f32 	%f203, [%r57+768];
	fma.rn.f32 	%f204, %f202, %f203, %f201;
	ld.shared.f32 	%f205, [%r8+52];
	ld.shared.f32 	%f206, [%r57+832];
	fma.rn.f32 	%f207, %f205, %f206, %f204;
	ld.shared.f32 	%f208, [%r8+56];
	ld.shared.f32 	%f209, [%r57+896];
	fma.rn.f32 	%f210, %f208, %f209, %f207;
	ld.shared.f32 	%f211, [%r8+60];
	ld.shared.f32 	%f212, [%r57+960];
	fma.rn.f32 	%f367, %f211, %f212, %f210;
	bar.sync 	0;
	add.s32 	%r98, %r98, 4;
	add.s32 	%r97, %r97, 64;
	shl.b32 	%r61, %r32, 6;
	add.s32 	%r96, %r96, %r61;
	add.s32 	%r95, %r95, %r61;
	add.s32 	%r94, %r94, %r61;
	add.s32 	%r93, %r93, %r61;
	setp.ne.s32 	%p3, %r98, 0;
	@%p3 bra 	$L__BB0_3;
$L__BB0_4:
	and.b32  	%r29, %r6, 3;
	setp.eq.s32 	%p4, %r29, 0;
	@%p4 bra 	$L__BB0_9;
	setp.eq.s32 	%p5, %r29, 1;
	@%p5 bra 	$L__BB0_7;
	ld.param.u64 	%rd45, [_Z9matrixMulPfS_S_i_param_1];
	ld.param.u64 	%rd42, [_Z9matrixMulPfS_S_i_param_0];
	shl.b32 	%r62, %r100, 4;
	add.s32 	%r63, %r7, %r62;
	cvta.to.global.u64 	%rd22, %rd42;
	mul.wide.u32 	%rd23, %r63, 4;
	add.s64 	%rd24, %rd22, %rd23;
	ld.global.f32 	%f214, [%rd24];
	shl.b32 	%r65, %r4, 2;
	add.s32 	%r66, %r8, %r65;
	st.shared.f32 	[%r66], %f214;
	add.s32 	%r67, %r62, %r1;
	mad.lo.s32 	%r68, %r67, %r32, %r5;
	cvta.to.global.u64 	%rd25, %rd45;
	mul.wide.u32 	%rd26, %r68, 4;
	add.s64 	%rd27, %rd25, %rd26;
	ld.global.f32 	%f215, [%rd27];
	mov.u32 	%r70, _ZZ9matrixMulPfS_S_iE2Bs;
	add.s32 	%r71, %r70, %r65;
	add.s32 	%r72, %r71, %r40;
	st.shared.f32 	[%r72], %f215;
	bar.sync 	0;
	ld.shared.f32 	%f216, [%r8];
	ld.shared.f32 	%f217, [%r71];
	fma.rn.f32 	%f218, %f216, %f217, %f367;
	ld.shared.f32 	%f219, [%r8+4];
	ld.shared.f32 	%f220, [%r71+64];
	fma.rn.f32 	%f221, %f219, %f220, %f218;
	ld.shared.f32 	%f222, [%r8+8];
	ld.shared.f32 	%f223, [%r71+128];
	fma.rn.f32 	%f224, %f222, %f223, %f221;
	ld.shared.f32 	%f225, [%r8+12];
	ld.shared.f32 	%f226, [%r71+192];
	fma.rn.f32 	%f227, %f225, %f226, %f224;
	ld.shared.f32 	%f228, [%r8+16];
	ld.shared.f32 	%f229, [%r71+256];
	fma.rn.f32 	%f230, %f228, %f229, %f227;
	ld.shared.f32 	%f231, [%r8+20];
	ld.shared.f32 	%f232, [%r71+320];
	fma.rn.f32 	%f233, %f231, %f232, %f230;
	ld.shared.f32 	%f234, [%r8+24];
	ld.shared.f32 	%f235, [%r71+384];
	fma.rn.f32 	%f236, %f234, %f235, %f233;
	ld.shared.f32 	%f237, [%r8+28];
	ld.shared.f32 	%f238, [%r71+448];
	fma.rn.f32 	%f239, %f237, %f238, %f236;
	ld.shared.f32 	%f240, [%r8+32];
	ld.shared.f32 	%f241, [%r71+512];
	fma.rn.f32 	%f242, %f240, %f241, %f239;
	ld.shared.f32 	%f243, [%r8+36];
	ld.shared.f32 	%f244, [%r71+576];
	fma.rn.f32 	%f245, %f243, %f244, %f242;
	ld.shared.f32 	%f246, [%r8+40];
	ld.shared.f32 	%f247, [%r71+640];
	fma.rn.f32 	%f248, %f246, %f247, %f245;
	ld.shared.f32 	%f249, [%r8+44];
	ld.shared.f32 	%f250, [%r71+704];
	fma.rn.f32 	%f251, %f249, %f250, %f248;
	ld.shared.f32 	%f252, [%r8+48];
	ld.shared.f32 	%f253, [%r71+768];
	fma.rn.f32 	%f254, %f252, %f253, %f251;
	ld.shared.f32 	%f255, [%r8+52];
	ld.shared.f32 	%f256, [%r71+832];
	fma.rn.f32 	%f257, %f255, %f256, %f254;
	ld.shared.f32 	%f258, [%r8+56];
	ld.shared.f32 	%f259, [%r71+896];
	fma.rn.f32 	%f260, %f258, %f259, %f257;
	ld.shared.f32 	%f261, [%r8+60];
	ld.shared.f32 	%f262, [%r71+960];
	fma.rn.f32 	%f263, %f261, %f262, %f260;
	bar.sync 	0;
	add.s32 	%r73, %r63, 16;
	mul.wide.u32 	%rd28, %r73, 4;
	add.s64 	%rd29, %rd22, %rd28;
	ld.global.f32 	%f264, [%rd29];
	st.shared.f32 	[%r66], %f264;
	add.s32 	%r74, %r67, 16;
	mad.lo.s32 	%r75, %r74, %r32, %r5;
	mul.wide.u32 	%rd30, %r75, 4;
	add.s64 	%rd31, %rd25, %rd30;
	ld.global.f32 	%f265, [%rd31];
	st.shared.f32 	[%r72], %f265;
	bar.sync 	0;
	ld.shared.f32 	%f266, [%r8];
	ld.shared.f32 	%f267, [%r71];
	fma.rn.f32 	%f268, %f266, %f267, %f263;
	ld.shared.f32 	%f269, [%r8+4];
	ld.shared.f32 	%f270, [%r71+64];
	fma.rn.f32 	%f271, %f269, %f270, %f268;
	ld.shared.f32 	%f272, [%r8+8];
	ld.shared.f32 	%f273, [%r71+128];
	fma.rn.f32 	%f274, %f272, %f273, %f271;
	ld.shared.f32 	%f275, [%r8+12];
	ld.shared.f32 	%f276, [%r71+192];
	fma.rn.f32 	%f277, %f275, %f276, %f274;
	ld.shared.f32 	%f278, [%r8+16];
	ld.shared.f32 	%f279, [%r71+256];
	fma.rn.f32 	%f280, %f278, %f279, %f277;
	ld.shared.f32 	%f281, [%r8+20];
	ld.shared.f32 	%f282, [%r71+320];
	fma.rn.f32 	%f283, %f281, %f282, %f280;
	ld.shared.f32 	%f284, [%r8+24];
	ld.shared.f32 	%f285, [%r71+384];
	fma.rn.f32 	%f286, %f284, %f285, %f283;
	ld.shared.f32 	%f287, [%r8+28];
	ld.shared.f32 	%f288, [%r71+448];
	fma.rn.f32 	%f289, %f287, %f288, %f286;
	ld.shared.f32 	%f290, [%r8+32];
	ld.shared.f32 	%f291, [%r71+512];
	fma.rn.f32 	%f292, %f290, %f291, %f289;
	ld.shared.f32 	%f293, [%r8+36];
	ld.shared.f32 	%f294, [%r71+576];
	fma.rn.f32 	%f295, %f293, %f294, %f292;
	ld.shared.f32 	%f296, [%r8+40];
	ld.shared.f32 	%f297, [%r71+640];
	fma.rn.f32 	%f298, %f296, %f297, %f295;
	ld.shared.f32 	%f299, [%r8+44];
	ld.shared.f32 	%f300, [%r71+704];
	fma.rn.f32 	%f301, %f299, %f300, %f298;
	ld.shared.f32 	%f302, [%r8+48];
	ld.shared.f32 	%f303, [%r71+768];
	fma.rn.f32 	%f304, %f302, %f303, %f301;
	ld.shared.f32 	%f305, [%r8+52];
	ld.shared.f32 	%f306, [%r71+832];
	fma.rn.f32 	%f307, %f305, %f306, %f304;
	ld.shared.f32 	%f308, [%r8+56];
	ld.shared.f32 	%f309, [%r71+896];
	fma.rn.f32 	%f310, %f308, %f309, %f307;
	ld.shared.f32 	%f311, [%r8+60];
	ld.shared.f32 	%f312, [%r71+960];
	fma.rn.f32 	%f367, %f311, %f312, %f310;
	bar.sync 	0;
	add.s32 	%r100, %r100, 2;
$L__BB0_7:
	and.b32  	%r76, %r6, 1;
	setp.eq.b32 	%p6, %r76, 1;
	not.pred 	%p7, %p6;
	@%p7 bra 	$L__BB0_9;
	ld.param.u64 	%rd46, [_Z9matrixMulPfS_S_i_param_1];
	ld.param.u64 	%rd43, [_Z9matrixMulPfS_S_i_param_0];
	shl.b32 	%r77, %r100, 4;
	add.s32 	%r78, %r7, %r77;
	cvta.to.global.u64 	%rd32, %rd43;
	mul.wide.u32 	%rd33, %r78, 4;
	add.s64 	%rd34, %rd32, %rd33;
	ld.global.f32 	%f313, [%rd34];
	shl.b32 	%r80, %r4, 2;
	add.s32 	%r81, %r8, %r80;
	st.shared.f32 	[%r81], %f313;
	add.s32 	%r82, %r77, %r1;
	mad.lo.s32 	%r83, %r82, %r32, %r5;
	cvta.to.global.u64 	%rd35, %rd46;
	mul.wide.u32 	%rd36, %r83, 4;
	add.s64 	%rd37, %rd35, %rd36;
	ld.global.f32 	%f314, [%rd37];
	mov.u32 	%r85, _ZZ9matrixMulPfS_S_iE2Bs;
	add.s32 	%r86, %r85, %r80;
	add.s32 	%r87, %r86, %r40;
	st.shared.f32 	[%r87], %f314;
	bar.sync 	0;
	ld.shared.f32 	%f315, [%r8];
	ld.shared.f32 	%f316, [%r86];
	fma.rn.f32 	%f317, %f315, %f316, %f367;
	ld.shared.f32 	%f318, [%r8+4];
	ld.shared.f32 	%f319, [%r86+64];
	fma.rn.f32 	%f320, %f318, %f319, %f317;
	ld.shared.f32 	%f321, [%r8+8];
	ld.shared.f32 	%f322, [%r86+128];
	fma.rn.f32 	%f323, %f321, %f322, %f320;
	ld.shared.f32 	%f324, [%r8+12];
	ld.shared.f32 	%f325, [%r86+192];
	fma.rn.f32 	%f326, %f324, %f325, %f323;
	ld.shared.f32 	%f327, [%r8+16];
	ld.shared.f32 	%f328, [%r86+256];
	fma.rn.f32 	%f329, %f327, %f328, %f326;
	ld.shared.f32 	%f330, [%r8+20];
	ld.shared.f32 	%f331, [%r86+320];
	fma.rn.f32 	%f332, %f330, %f331, %f329;
	ld.shared.f32 	%f333, [%r8+24];
	ld.shared.f32 	%f334, [%r86+384];
	fma.rn.f32 	%f335, %f333, %f334, %f332;
	ld.shared.f32 	%f336, [%r8+28];
	ld.shared.f32 	%f337, [%r86+448];
	fma.rn.f32 	%f338, %f336, %f337, %f335;
	ld.shared.f32 	%f339, [%r8+32];
	ld.shared.f32 	%f340, [%r86+512];
	fma.rn.f32 	%f341, %f339, %f340, %f338;
	ld.shared.f32 	%f342, [%r8+36];
	ld.shared.f32 	%f343, [%r86+576];
	fma.rn.f32 	%f344, %f342, %f343, %f341;
	ld.shared.f32 	%f345, [%r8+40];
	ld.shared.f32 	%f346, [%r86+640];
	fma.rn.f32 	%f347, %f345, %f346, %f344;
	ld.shared.f32 	%f348, [%r8+44];
	ld.shared.f32 	%f349, [%r86+704];
	fma.rn.f32 	%f350, %f348, %f349, %f347;
	ld.shared.f32 	%f351, [%r8+48];
	ld.shared.f32 	%f352, [%r86+768];
	fma.rn.f32 	%f353, %f351, %f352, %f350;
	ld.shared.f32 	%f354, [%r8+52];
	ld.shared.f32 	%f355, [%r86+832];
	fma.rn.f32 	%f356, %f354, %f355, %f353;
	ld.shared.f32 	%f357, [%r8+56];
	ld.shared.f32 	%f358, [%r86+896];
	fma.rn.f32 	%f359, %f357, %f358, %f356;
	ld.shared.f32 	%f360, [%r8+60];
	ld.shared.f32 	%f361, [%r86+960];
	fma.rn.f32 	%f367, %f360, %f361, %f359;
	bar.sync 	0;
$L__BB0_9:
	ld.param.u64 	%rd47, [_Z9matrixMulPfS_S_i_param_2];
	cvta.to.global.u64 	%rd38, %rd47;
	mad.lo.s32 	%r92, %r32, %r2, %r5;
	mul.wide.s32 	%rd39, %r92, 4;
	add.s64 	%rd40, %rd38, %rd39;
	st.global.f32 	[%rd40], %f367;
	ret;

}


// ===== COMPILED SASS (sm_100) =====

	.target	sm_100

	.elftype	@"ET_EXEC"


//--------------------- .note.nv.tkinfo           --------------------------
	.section	.note.nv.tkinfo,"",@"SHT_NOTE"
	.sectionflags	@"SHF_NOTE_NV_TKINFO"
	.tkinfo
        /*0018*/ 	.word	0x00000002
        /*0030*/ 	.string	""
        /*0030*/ 	.string	"ptxas"
        /*0030*/ 	.string	"Cuda compilation tools, release 13.0, V13.0.88"
        /*0030*/ 	.string	"Build cuda_13.0.r13.0/compiler.36424714_0"
        /*0030*/ 	.string	"-arch sm_100 -m 64 "



//--------------------- .note.nv.cuinfo           --------------------------
	.section	.note.nv.cuinfo,"",@"SHT_NOTE"
	.sectionflags	@"SHF_NOTE_NV_CUINFO"
        /*0018*/ 	.short	0x0002
        /*001a*/ 	.short	0x0064
        /*001c*/ 	.short	0x0082
	.zero		2


//--------------------- .nv.info                  --------------------------
	.section	.nv.info,"",@"SHT_CUDA_INFO"
	.align	4


	//----- nvinfo : EIATTR_REGCOUNT
	.align		4
        /*0000*/ 	.byte	0x04, 0x2f
        /*0002*/ 	.short	(.L_1 - .L_0)
	.align		4
.L_0:
        /*0004*/ 	.word	index@(_Z9matrixMulPfS_S_i)
        /*0008*/ 	.word	0x00000028


	//----- nvinfo : EIATTR_FRAME_SIZE
	.align		4
.L_1:
        /*000c*/ 	.byte	0x04, 0x11
        /*000e*/ 	.short	(.L_3 - .L_2)
	.align		4
.L_2:
        /*0010*/ 	.word	index@(_Z9matrixMulPfS_S_i)
        /*0014*/ 	.word	0x00000000


	//----- nvinfo : EIATTR_MIN_STACK_SIZE
	.align		4
.L_3:
        /*0018*/ 	.byte	0x04, 0x12
        /*001a*/ 	.short	(.L_5 - .L_4)
	.align		4
.L_4:
        /*001c*/ 	.word	index@(_Z9matrixMulPfS_S_i)
        /*0020*/ 	.word	0x00000000
.L_5:


//--------------------- .nv.compat                --------------------------
	.section	.nv.compat,"",@"SHT_CUDA_COMPAT_INFO"
	.align	4
        /*0000*/ 	.byte	0x02, 0x09, 0x00, 0x00, 0x02, 0x02, 0x01, 0x00, 0x02, 0x05, 0x05, 0x00, 0x03, 0x07, 0x01, 0x01
        /*0010*/ 	.byte	0x02, 0x03, 0x00, 0x00, 0x02, 0x06, 0x01, 0x00, 0x04, 0x0b, 0x08, 0x00, 0x09, 0x00, 0x00, 0x00
        /*0020*/ 	.byte	0x00, 0x00, 0x00, 0x00


//--------------------- .nv.info._Z9matrixMulPfS_S_i --------------------------
	.section	.nv.info._Z9matrixMulPfS_S_i,"",@"SHT_CUDA_INFO"
	.sectionflags	@""
	.align	4


	//----- nvinfo : EIATTR_CUDA_API_VERSION
	.align		4
        /*0000*/ 	.byte	0x04, 0x37
        /*0002*/ 	.short	(.L_7 - .L_6)
.L_6:
        /*0004*/ 	.word	0x00000082


	//----- nvinfo : EIATTR_KPARAM_INFO
	.align		4
.L_7:
        /*0008*/ 	.byte	0x04, 0x17
        /*000a*/ 	.short	(.L_9 - .L_8)
.L_8:
        /*000c*/ 	.word	0x00000000
        /*0010*/ 	.short	0x0003
        /*0012*/ 	.short	0x0018
        /*0014*/ 	.byte	0x00, 0xf0, 0x11, 0x00


	//----- nvinfo : EIATTR_KPARAM_INFO
	.align		4
.L_9:
        /*0018*/ 	.byte	0x04, 0x17
        /*001a*/ 	.short	(.L_11 - .L_10)
.L_10:
        /*001c*/ 	.word	0x00000000
        /*0020*/ 	.short	0x0002
        /*0022*/ 	.short	0x0010
        /*0024*/ 	.byte	0x00, 0xf5, 0x21, 0x00


	//----- nvinfo : EIATTR_KPARAM_INFO
	.align		4
.L_11:
        /*0028*/ 	.byte	0x04, 0x17
        /*002a*/ 	.short	(.L_13 - .L_12)
.L_12:
        /*002c*/ 	.word	0x00000000
        /*0030*/ 	.short	0x0001
        /*0032*/ 	.short	0x0008
        /*0034*/ 	.byte	0x00, 0xf5, 0x21, 0x00


	//----- nvinfo : EIATTR_KPARAM_INFO
	.align		4
.L_13:
        /*0038*/ 	.byte	0x04, 0x17
        /*003a*/ 	.short	(.L_15 - .L_14)
.L_14:
        /*003c*/ 	.word	0x00000000
        /*0040*/ 	.short	0x0000
        /*0042*/ 	.short	0x0000
        /*0044*/ 	.byte	0x00, 0xf5, 0x21, 0x00


	//----- nvinfo : EIATTR_SPARSE_MMA_MASK
	.align		4
.L_15:
        /*0048*/ 	.byte	0x03, 0x50
        /*004a*/ 	.short	0x0000


	//----- nvinfo : EIATTR_MAXREG_COUNT
	.align		4
        /*004c*/ 	.byte	0x03, 0x1b
        /*004e*/ 	.short	0x00ff


	//----- nvinfo : EIATTR_NUM_BARRIERS
	.align		4
        /*0050*/ 	.byte	0x02, 0x4c
        /*0052*/ 	.byte	0x01
	.zero		1


	//----- nvinfo : EIATTR_MERCURY_ISA_VERSION
	.align		4
        /*0054*/ 	.byte	0x03, 0x5f
        /*0056*/ 	.short	0x0101


	//----- nvinfo : EIATTR_VRC_CTA_INIT_COUNT
	.align		4
        /*0058*/ 	.byte	0x02, 0x4a
	.zero		1
	.zero		1


	//----- nvinfo : EIATTR_EXIT_INSTR_OFFSETS
	.align		4
        /*005c*/ 	.byte	0x04, 0x1c
        /*005e*/ 	.short	(.L_17 - .L_16)


	//   ....[0]....
.L_16:
        /*0060*/ 	.word	0x00001910


	//----- nvinfo : EIATTR_CBANK_PARAM_SIZE
	.align		4
.L_17:
        /*0064*/ 	.byte	0x03, 0x19
        /*0066*/ 	.short	0x001c


	//----- nvinfo : EIATTR_PARAM_CBANK
	.align		4
        /*0068*/ 	.byte	0x04, 0x0a
        /*006a*/ 	.short	(.L_19 - .L_18)
	.align		4
.L_18:
        /*006c*/ 	.word	index@(.nv.constant0._Z9matrixMulPfS_S_i)
        /*0070*/ 	.short	0x0380
        /*0072*/ 	.short	0x001c


	//----- nvinfo : EIATTR_SW_WAR
	.align		4
.L_19:
        /*0074*/ 	.byte	0x04, 0x36
        /*0076*/ 	.short	(.L_21 - .L_20)
.L_20:
        /*0078*/ 	.word	0x00000008
.L_21:


//--------------------- .nv.callgraph             --------------------------
	.section	.nv.callgraph,"",@"SHT_CUDA_CALLGRAPH"
	.align	4
	.sectionentsize	8
	.align		4
        /*0000*/ 	.word	0x00000000
	.align		4
        /*0004*/ 	.word	0xffffffff
	.align		4
        /*0008*/ 	.word	0x00000000
	.align		4
        /*000c*/ 	.word	0xfffffffe
	.align		4
        /*0010*/ 	.word	0x00000000
	.align		4
        /*0014*/ 	.word	0xfffffffd
	.align		4
        /*0018*/ 	.word	0x00000000
	.align		4
        /*001c*/ 	.word	0xfffffffc


//--------------------- .text._Z9matrixMulPfS_S_i --------------------------
	.section	.text._Z9matrixMulPfS_S_i,"ax",@progbits
	.align	128
        .global         _Z9matrixMulPfS_S_i
        .type           _Z9matrixMulPfS_S_i,@function
        .size           _Z9matrixMulPfS_S_i,(.L_x_5 - _Z9matrixMulPfS_S_i)
        .other          _Z9matrixMulPfS_S_i,@"STO_CUDA_ENTRY STV_DEFAULT"
_Z9matrixMulPfS_S_i:
.text._Z9matrixMulPfS_S_i:
[----:B------:R-:W-:Y:S08]  /*0000*/  LDC R1, c[0x0][0x37c] ;  /* 0x0000df00ff017b82 */ /* 0x000ff00000000800 */
[----:B------:R-:W0:Y:S01]  /*0010*/  LDC R5, c[0x0][0x398] ;  /* 0x0000e600ff057b82 */ /* 0x000e220000000800 */
[----:B------:R-:W1:Y:S01]  /*0020*/  S2R R6, SR_CTAID.Y ;  /* 0x0000000000067919 */ /* 0x000e620000002600 */
[----:B------:R-:W2:Y:S01]  /*0030*/  LDCU.64 UR8, c[0x0][0x358] ;  /* 0x00006b00ff0877ac */ /* 0x000ea20008000a00 */
[----:B------:R-:W-:Y:S01]  /*0040*/  HFMA2 R31, -RZ, RZ, 0, 0 ;  /* 0x00000000ff1f7431 */ /* 0x000fe200000001ff */
[----:B------:R-:W1:Y:S01]  /*0050*/  S2R R3, SR_TID.Y ;  /* 0x0000000000037919 */ /* 0x000e620000002200 */
[----:B------:R-:W3:Y:S01]  /*0060*/  S2R R11, SR_CTAID.X ;  /* 0x00000000000b7919 */ /* 0x000ee20000002500 */
[----:B------:R-:W3:Y:S01]  /*0070*/  S2R R2, SR_TID.X ;  /* 0x0000000000027919 */ /* 0x000ee20000002100 */
[----:B0-----:R-:W-:-:S02]  /*0080*/  ISETP.GE.AND P0, PT, R5, 0x10, PT ;  /* 0x000000100500780c */ /* 0x001fc40003f06270 */
[----:B------:R-:W-:-:S04]  /*0090*/  SHF.R.S32.HI R0, RZ, 0x1f, R5 ;  /* 0x0000001fff007819 */ /* 0x000fc80000011405 */
[----:B------:R-:W-:Y:S02]  /*00a0*/  LEA.HI R0, R0, R5, RZ, 0x4 ;  /* 0x0000000500007211 */ /* 0x000fe400078f20ff */
[----:B-1----:R-:W-:Y:S02]  /*00b0*/  LEA R6, R6, R3, 0x4 ;  /* 0x0000000306067211 */ /* 0x002fe400078e20ff */
[----:B---3--:R-:W-:-:S03]  /*00c0*/  LEA R4, R11, R2, 0x4 ;  /* 0x000000020b047211 */ /* 0x008fc600078e20ff */
[----:B--2---:R-:W-:Y:S05]  /*00d0*/  @!P0 BRA `(.L_x_0) ;  /* 0x0000001400fc8947 */ /* 0x004fea0003800000 */
[----:B------:R-:W0:Y:S01]  /*00e0*/  S2UR UR6, SR_CgaCtaId ;  /* 0x00000000000679c3 */ /* 0x000e220000008800 */
[----:B------:R-:W-:Y:S01]  /*00f0*/  SHF.R.S32.HI R29, RZ, 0x4, R0 ;  /* 0x00000004ff1d7819 */ /* 0x000fe20000011400 */
[----:B------:R-:W-:Y:S01]  /*0100*/  UMOV UR4, 0x400 ;  /* 0x0000040000047882 */ /* 0x000fe20000000000 */
[----:B------:R-:W-:Y:S01]  /*0110*/  IMAD R21, R6, R5, R2 ;  /* 0x0000000506157224 */ /* 0x000fe200078e0202 */
[----:B------:R-:W-:Y:S02]  /*0120*/  MOV R31, RZ ;  /* 0x000000ff001f7202 */ /* 0x000fe40000000f00 */
[----:B------:R-:W-:-:S04]  /*0130*/  IADD3 R0, PT, PT, R29, -0x1, RZ ;  /* 0xffffffff1d007810 */ /* 0x000fc80007ffe0ff */
[----:B------:R-:W-:Y:S02]  /*0140*/  ISETP.GE.U32.AND P0, PT, R0, 0x3, PT ;  /* 0x000000030000780c */ /* 0x000fe40003f06070 */
[----:B------:R-:W-:Y:S01]  /*0150*/  MOV R0, RZ ;  /* 0x000000ff00007202 */ /* 0x000fe20000000f00 */
[----:B0-----:R-:W-:-:S06]  /*0160*/  ULEA UR5, UR6, UR4, 0x18 ;  /* 0x0000000406057291 */ /* 0x001fcc000f8ec0ff */
[----:B------:R-:W-:-:S04]  /*0170*/  LEA R7, R3, UR5, 0x6 ;  /* 0x0000000503077c11 */ /* 0x000fc8000f8e30ff */
[----:B------:R-:W-:Y:S05]  /*0180*/  @!P0 BRA `(.L_x_1) ;  /* 0x0000000c00448947 */ /* 0x000fea0003800000 */
[C---:B------:R-:W-:Y:S01]  /*0190*/  IADD3 R0, PT, PT, R3.reuse, 0x30, RZ ;  /* 0x0000003003007810 */ /* 0x040fe20007ffe0ff */
[----:B------:R-:W-:Y:S01]  /*01a0*/  UIADD3 UR5, UPT, UPT, UR4, 0x400, URZ ;  /* 0x0000040004057890 */ /* 0x000fe2000fffe0ff */
[C---:B------:R-:W-:Y:S01]  /*01b0*/  IADD3 R8, PT, PT, R3.reuse, 0x20, RZ ;  /* 0x0000002003087810 */ /* 0x040fe20007ffe0ff */
[CCC-:B------:R-:W-:Y:S01]  /*01c0*/  IMAD R24, R3.reuse, R5.reuse, R2.reuse ;  /* 0x0000000503187224 */ /* 0x1c0fe200078e0202 */
[----:B------:R-:W-:Y:S01]  /*01d0*/  IADD3 R9, PT, PT, R3, 0x10, RZ ;  /* 0x0000001003097810 */ /* 0x000fe20007ffe0ff */
[-CC-:B------:R-:W-:Y:S01]  /*01e0*/  IMAD R0, R0, R5.reuse, R2.reuse ;  /* 0x0000000500007224 */ /* 0x180fe200078e0202 */
[----:B------:R-:W-:Y:S01]  /*01f0*/  ULEA UR5, UR6, UR5, 0x18 ;  /* 0x0000000506057291 */ /* 0x000fe2000f8ec0ff */
[-CC-:B------:R-:W-:Y:S01]  /*0200*/  IMAD R8, R8, R5.reuse, R2.reuse ;  /* 0x0000000508087224 */ /* 0x180fe200078e0202 */
[----:B------:R-:W-:Y:S01]  /*0210*/  LEA R24, R11, R24, 0x4 ;  /* 0x000000180b187211 */ /* 0x000fe200078e20ff */
[----:B------:R-:W-:Y:S01]  /*0220*/  IMAD R9, R9, R5, R2 ;  /* 0x0000000509097224 */ /* 0x000fe200078e0202 */
[----:B------:R-:W-:-:S02]  /*0230*/  LEA R30, R11, R0, 0x4 ;  /* 0x000000000b1e7211 */ /* 0x000fc400078e20ff */
[----:B------:R-:W-:Y:S02]  /*0240*/  LOP3.LUT R0, R29, 0x7fffffc, RZ, 0xc0, !PT ;  /* 0x07fffffc1d007812 */ /* 0x000fe400078ec0ff */
[----:B------:R-:W-:Y:S02]  /*0250*/  LEA R22, R2, UR5, 0x2 ;  /* 0x0000000502167c11 */ /* 0x000fe4000f8e10ff */
[C---:B------:R-:W-:Y:S02]  /*0260*/  LEA R28, R11.reuse, R8, 0x4 ;  /* 0x000000080b1c7211 */ /* 0x040fe400078e20ff */
[----:B------:R-:W-:Y:S02]  /*0270*/  LEA R26, R11, R9, 0x4 ;  /* 0x000000090b1a7211 */ /* 0x000fe400078e20ff */
[----:B------:R-:W-:Y:S02]  /*0280*/  IADD3 R25, PT, PT, R21, 0x20, RZ ;  /* 0x0000002015197810 */ /* 0x000fe40007ffe0ff */
[----:B------:R-:W-:-:S02]  /*0290*/  MOV R31, RZ ;  /* 0x000000ff001f7202 */ /* 0x000fc40000000f00 */
[----:B------:R-:W-:Y:S02]  /*02a0*/  LEA R23, R2, R7, 0x2 ;  /* 0x0000000702177211 */ /* 0x000fe400078e10ff */
[----:B------:R-:W-:Y:S02]  /*02b0*/  IADD3 R27, PT, PT, -R0, RZ, RZ ;  /* 0x000000ff001b7210 */ /* 0x000fe40007ffe1ff */
[----:B------:R-:W-:-:S07]  /*02c0*/  LEA R20, R3, R22, 0x6 ;  /* 0x0000001603147211 */ /* 0x000fce00078e30ff */
.L_x_2:
[----:B------:R-:W0:Y:S01]  /*02d0*/  LDC.64 R18, c[0x0][0x380] ;  /* 0x0000e000ff127b82 */ /* 0x000e220000000a00 */
[----:B------:R-:W-:-:S07]  /*02e0*/  IADD3 R11, PT, PT, R25, -0x20, RZ ;  /* 0xffffffe0190b7810 */ /* 0x000fce0007ffe0ff */
[----:B------:R-:W1:Y:S01]  /*02f0*/  LDC.64 R16, c[0x0][0x388] ;  /* 0x0000e200ff107b82 */ /* 0x000e620000000a00 */
[----:B0-----:R-:W-:-:S06]  /*0300*/  IMAD.WIDE.U32 R10, R11, 0x4, R18 ;  /* 0x000000040b0a7825 */ /* 0x001fcc00078e0012 */
[----:B------:R-:W2:Y:S01]  /*0310*/  LDG.E R10, desc[UR8][R10.64] ;  /* 0x000000080a0a7981 */ /* 0x000ea2000c1e1900 */
[----:B-1----:R-:W-:-:S05]  /*0320*/  IMAD.WIDE.U32 R8, R24, 0x4, R16 ;  /* 0x0000000418087825 */ /* 0x002fca00078e0010 */
[----:B------:R-:W3:Y:S04]  /*0330*/  LDG.E R35, desc[UR8][R8.64] ;  /* 0x0000000808237981 */ /* 0x000ee8000c1e1900 */
[----:B--2---:R-:W-:Y:S04]  /*0340*/  STS [R23], R10 ;  /* 0x0000000a17007388 */ /* 0x004fe80000000800 */
[----:B---3--:R-:W-:Y:S01]  /*0350*/  STS [R20], R35 ;  /* 0x0000002314007388 */ /* 0x008fe20000000800 */
[----:B------:R-:W-:Y:S06]  /*0360*/  BAR.SYNC.DEFER_BLOCKING 0x0 ;  /* 0x0000000000007b1d */ /* 0x000fec0000010000 */
[----:B------:R-:W-:Y:S04]  /*0370*/  LDS R32, [R22] ;  /* 0x0000000016207984 */ /* 0x000fe80000000800 */
[----:B------:R-:W0:Y:S04]  /*0380*/  LDS.128 R12, [R7] ;  /* 0x00000000070c7984 */ /* 0x000e280000000c00 */
[----:B------:R-:W1:Y:S04]  /*0390*/  LDS R37, [R22+0x40] ;  /* 0x0000400016257984 */ /* 0x000e680000000800 */
[----:B------:R-:W2:Y:S04]  /*03a0*/  LDS R33, [R22+0x80] ;  /* 0x0000800016217984 */ /* 0x000ea80000000800 */
[----:B------:R-:W-:Y:S04]  /*03b0*/  LDS.128 R8, [R7+0x10] ;  /* 0x0000100007087984 */ /* 0x000fe80000000c00 */
[----:B------:R-:W-:Y:S01]  /*03c0*/  LDS R36, [R22+0x3c0] ;  /* 0x0003c00016247984 */ /* 0x000fe20000000800 */
[----:B0-----:R-:W-:-:S03]  /*03d0*/  FFMA R32, R12, R32, R31 ;  /* 0x000000200c207223 */ /* 0x001fc6000000001f */
[----:B------:R-:W0:Y:S01]  /*03e0*/  LDS R12, [R22+0xc0] ;  /* 0x0000c000160c7984 */ /* 0x000e220000000800 */
[----:B-1----:R-:W-:-:S03]  /*03f0*/  FFMA R34, R37, R13, R32 ;  /* 0x0000000d25227223 */ /* 0x002fc60000000020 */
[----:B------:R-:W1:Y:S04]  /*0400*/  LDS R13, [R22+0x100] ;  /* 0x00010000160d7984 */ /* 0x000e680000000800 */
[----:B------:R-:W3:Y:S04]  /*0410*/  LDS R32, [R22+0x140] ;  /* 0x0001400016207984 */ /* 0x000ee80000000800 */
[----:B------:R-:W4:Y:S01]  /*0420*/  LDS R31, [R22+0x180] ;  /* 0x00018000161f7984 */ /* 0x000f220000000800 */
[----:B--2---:R-:W-:-:S04]  /*0430*/  FFMA R33, R33, R14, R34 ;  /* 0x0000000e21217223 */ /* 0x004fc80000000022 */
[----:B0-----:R-:W-:Y:S02]  /*0440*/  FFMA R15, R12, R15, R33 ;  /* 0x0000000f0c0f7223 */ /* 0x001fe40000000021 */
[----:B------:R-:W-:Y:S02]  /*0450*/  LDS R33, [R22+0x240] ;  /* 0x0002400016217984 */ /* 0x000fe40000000800 */
[----:B-1----:R-:W-:Y:S02]  /*0460*/  FFMA R13, R8, R13, R15 ;  /* 0x0000000d080d7223 */ /* 0x002fe4000000000f */
[----:B------:R-:W0:Y:S02]  /*0470*/  LDS R8, [R22+0x1c0] ;  /* 0x0001c00016087984 */ /* 0x000e240000000800 */
[----:B---3--:R-:W-:Y:S02]  /*0480*/  FFMA R32, R32, R9, R13 ;  /* 0x0000000920207223 */ /* 0x008fe4000000000d */
[----:B------:R-:W-:Y:S04]  /*0490*/  LDS R9, [R22+0x200] ;  /* 0x0002000016097984 */ /* 0x000fe80000000800 */
[----:B------:R-:W1:Y:S01]  /*04a0*/  LDS.128 R12, [R7+0x20] ;  /* 0x00002000070c7984 */ /* 0x000e620000000c00 */
[----:B----4-:R-:W-:-:S03]  /*04b0*/  FFMA R31, R31, R10, R32 ;  /* 0x0000000a1f1f7223 */ /* 0x010fc60000000020 */
[----:B------:R-:W2:Y:S04]  /*04c0*/  LDS R32, [R22+0x280] ;  /* 0x0002800016207984 */ /* 0x000ea80000000800 */
[----:B------:R-:W3:Y:S01]  /*04d0*/  LDS R10, [R22+0x2c0] ;  /* 0x0002c000160a7984 */ /* 0x000ee20000000800 */
[----:B0-----:R-:W-:-:S03]  /*04e0*/  FFMA R11, R8, R11, R31 ;  /* 0x0000000b080b7223 */ /* 0x001fc6000000001f */
[----:B------:R-:W-:Y:S04]  /*04f0*/  LDS R8, [R22+0x340] ;  /* 0x0003400016087984 */ /* 0x000fe80000000800 */
[----:B------:R-:W-:Y:S01]  /*0500*/  LDS R31, [R22+0x380] ;  /* 0x00038000161f7984 */ /* 0x000fe20000000800 */
[----:B-1----:R-:W-:-:S03]  /*0510*/  FFMA R12, R12, R9, R11 ;  /* 0x000000090c0c7223 */ /* 0x002fc6000000000b */
[----:B------:R-:W-:Y:S01]  /*0520*/  LDS R9, [R22+0x300] ;  /* 0x0003000016097984 */ /* 0x000fe20000000800 */
[----:B------:R-:W-:-:S04]  /*0530*/  FFMA R13, R33, R13, R12 ;  /* 0x0000000d210d7223 */ /* 0x000fc8000000000c */
[----:B--2---:R-:W-:-:S04]  /*0540*/  FFMA R13, R32, R14, R13 ;  /* 0x0000000e200d7223 */ /* 0x004fc8000000000d */
[----:B---3--:R-:W-:Y:S02]  /*0550*/  FFMA R11, R10, R15, R13 ;  /* 0x0000000f0a0b7223 */ /* 0x008fe4000000000d */
[----:B------:R-:W0:Y:S01]  /*0560*/  LDS.128 R12, [R7+0x30] ;  /* 0x00003000070c7984 */ /* 0x000e220000000c00 */
[----:B------:R-:W-:Y:S01]  /*0570*/  IADD3 R33, PT, PT, R25, -0x10, RZ ;  /* 0xfffffff019217810 */ /* 0x000fe20007ffe0ff */
[----:B------:R-:W-:Y:S01]  /*0580*/  IMAD.WIDE.U32 R34, R26, 0x4, R16 ;  /* 0x000000041a227825 */ /* 0x000fe200078e0010 */
[----:B------:R-:W-:Y:S03]  /*0590*/  BAR.SYNC.DEFER_BLOCKING 0x0 ;  /* 0x0000000000007b1d */ /* 0x000fe60000010000 */
[----:B------:R-:W-:-:S06]  /*05a0*/  IMAD.WIDE.U32 R32, R33, 0x4, R18 ;  /* 0x0000000421207825 */ /* 0x000fcc00078e0012 */
[----:B------:R-:W2:Y:S04]  /*05b0*/  LDG.E R32, desc[UR8][R32.64] ;  /* 0x0000000820207981 */ /* 0x000ea8000c1e1900 */
[----:B------:R-:W3:Y:S01]  /*05c0*/  LDG.E R35, desc[UR8][R34.64] ;  /* 0x0000000822237981 */ /* 0x000ee2000c1e1900 */
[----:B0-----:R-:W-:-:S04]  /*05d0*/  FFMA R9, R12, R9, R11 ;  /* 0x000000090c097223 */ /* 0x001fc8000000000b */
[----:B------:R-:W-:-:S04]  /*05e0*/  FFMA R13, R8, R13, R9 ;  /* 0x0000000d080d7223 */ /* 0x000fc80000000009 */
[----:B------:R-:W-:-:S04]  /*05f0*/  FFMA R13, R31, R14, R13 ;  /* 0x0000000e1f0d7223 */ /* 0x000fc8000000000d */
[----:B------:R-:W-:Y:S01]  /*0600*/  FFMA R13, R36, R15, R13 ;  /* 0x0000000f240d7223 */ /* 0x000fe2000000000d */
[----:B--2---:R-:W-:Y:S04]  /*0610*/  STS [R23], R32 ;  /* 0x0000002017007388 */ /* 0x004fe80000000800 */
[----:B---3--:R-:W-:Y:S01]  /*0620*/  STS [R20], R35 ;  /* 0x0000002314007388 */ /* 0x008fe20000000800 */
[----:B------:R-:W-:Y:S06]  /*0630*/  BAR.SYNC.DEFER_BLOCKING 0x0 ;  /* 0x0000000000007b1d */ /* 0x000fec0000010000 */
[----:B------:R-:W-:Y:S04]  /*0640*/  LDS R37, [R22] ;  /* 0x0000000016257984 */ /* 0x000fe80000000800 */
[----:B------:R-:W0:Y:S04]  /*0650*/  LDS.128 R8, [R7] ;  /* 0x0000000007087984 */ /* 0x000e280000000c00 */
[----:B------:R-:W1:Y:S04]  /*0660*/  LDS R12, [R22+0x40] ;  /* 0x00004000160c7984 */ /* 0x000e680000000800 */
[----:B------:R-:W2:Y:S04]  /*0670*/  LDS R31, [R22+0x80] ;  /* 0x00008000161f7984 */ /* 0x000ea80000000800 */
[----:B------:R-:W-:Y:S04]  /*0680*/  LDS R32, [R22+0x140] ;  /* 0x0001400016207984 */ /* 0x000fe80000000800 */
[----:B------:R-:W-:Y:S04]  /*0690*/  LDS R33, [R22+0x180] ;  /* 0x0001800016217984 */ /* 0x000fe80000000800 */
[----:B------:R-:W-:Y:S01]  /*06a0*/  LDS R36, [R22+0x3c0] ;  /* 0x0003c00016247984 */ /* 0x000fe20000000800 */
[----:B0-----:R-:W-:-:S03]  /*06b0*/  FFMA R13, R8, R37, R13 ;  /* 0x00000025080d7223 */ /* 0x001fc6000000000d */
[----:B------:R-:W0:Y:S01]  /*06c0*/  LDS R8, [R22+0xc0] ;  /* 0x0000c00016087984 */ /* 0x000e220000000800 */
[----:B-1----:R-:W-:-:S03]  /*06d0*/  FFMA R34, R12, R9, R13 ;  /* 0x000000090c227223 */ /* 0x002fc6000000000d */
[----:B------:R-:W-:Y:S04]  /*06e0*/  LDS R9, [R22+0x100] ;  /* 0x0001000016097984 */ /* 0x000fe80000000800 */
[----:B------:R-:W1:Y:S01]  /*06f0*/  LDS.128 R12, [R7+0x10] ;  /* 0x00001000070c7984 */ /* 0x000e620000000c00 */
[----:B--2---:R-:W-:-:S04]  /*0700*/  FFMA R31, R31, R10, R34 ;  /* 0x0000000a1f1f7223 */ /* 0x004fc80000000022 */
[----:B0-----:R-:W-:Y:S02]  /*0710*/  FFMA R11, R8, R11, R31 ;  /* 0x0000000b080b7223 */ /* 0x001fe4000000001f */
[----:B------:R-:W-:Y:S02]  /*0720*/  LDS R31, [R22+0x240] ;  /* 0x00024000161f7984 */ /* 0x000fe40000000800 */
[----:B-1----:R-:W-:Y:S02]  /*0730*/  FFMA R9, R12, R9, R11 ;  /* 0x000000090c097223 */ /* 0x002fe4000000000b */
[----:B------:R-:W0:Y:S02]  /*0740*/  LDS R12, [R22+0x1c0] ;  /* 0x0001c000160c7984 */ /* 0x000e240000000800 */
[----:B------:R-:W-:Y:S02]  /*0750*/  FFMA R32, R32, R13, R9 ;  /* 0x0000000d20207223 */ /* 0x000fe40000000009 */
[----:B------:R-:W-:Y:S04]  /*0760*/  LDS R13, [R22+0x200] ;  /* 0x00020000160d7984 */ /* 0x000fe80000000800 */
[----:B------:R-:W1:Y:S01]  /*0770*/  LDS.128 R8, [R7+0x20] ;  /* 0x0000200007087984 */ /* 0x000e620000000c00 */
[----:B------:R-:W-:-:S03]  /*0780*/  FFMA R33, R33, R14, R32 ;  /* 0x0000000e21217223 */ /* 0x000fc60000000020 */
[----:B------:R-:W2:Y:S04]  /*0790*/  LDS R32, [R22+0x280] ;  /* 0x0002800016207984 */ /* 0x000ea80000000800 */
[----:B------:R-:W3:Y:S01]  /*07a0*/  LDS R14, [R22+0x2c0] ;  /* 0x0002c000160e7984 */ /* 0x000ee20000000800 */
[----:B0-----:R-:W-:-:S04]  /*07b0*/  FFMA R15, R12, R15, R33 ;  /* 0x0000000f0c0f7223 */ /* 0x001fc80000000021 */
[----:B-1----:R-:W-:-:S04]  /*07c0*/  FFMA R8, R8, R13, R15 ;  /* 0x0000000d08087223 */ /* 0x002fc8000000000f */
[----:B------:R-:W-:Y:S02]  /*07d0*/  FFMA R9, R31, R9, R8 ;  /* 0x000000091f097223 */ /* 0x000fe40000000008 */
[----:B------:R-:W-:Y:S02]  /*07e0*/  LDS R8, [R22+0x340] ;  /* 0x0003400016087984 */ /* 0x000fe40000000800 */
[----:B--2---:R-:W-:Y:S02]  /*07f0*/  FFMA R13, R32, R10, R9 ;  /* 0x0000000a200d7223 */ /* 0x004fe40000000009 */
[----:B------:R-:W-:Y:S02]  /*0800*/  LDS R9, [R22+0x300] ;  /* 0x0003000016097984 */ /* 0x000fe40000000800 */
[----:B---3--:R-:W-:Y:S02]  /*0810*/  FFMA R11, R14, R11, R13 ;  /* 0x0000000b0e0b7223 */ /* 0x008fe4000000000d */
[----:B------:R-:W-:Y:S04]  /*0820*/  LDS R31, [R22+0x380] ;  /* 0x00038000161f7984 */ /* 0x000fe80000000800 */
[----:B------:R-:W0:Y:S01]  /*0830*/  LDS.128 R12, [R7+0x30] ;  /* 0x00003000070c7984 */ /* 0x000e220000000c00 */
[----:B------:R-:W-:Y:S01]  /*0840*/  IMAD.WIDE.U32 R32, R25, 0x4, R18 ;  /* 0x0000000419207825 */ /* 0x000fe200078e0012 */
[----:B------:R-:W-:Y:S03]  /*0850*/  BAR.SYNC.DEFER_BLOCKING 0x0 ;  /* 0x0000000000007b1d */ /* 0x000fe60000010000 */
[----:B------:R-:W-:-:S03]  /*0860*/  IMAD.WIDE.U32 R34, R28, 0x4, R16 ;  /* 0x000000041c227825 */ /* 0x000fc600078e0010 */
[----:B------:R-:W2:Y:S04]  /*0870*/  LDG.E R32, desc[UR8][R32.64] ;  /* 0x0000000820207981 */ /* 0x000ea8000c1e1900 */
[----:B------:R-:W3:Y:S01]  /*0880*/  LDG.E R35, desc[UR8][R34.64] ;  /* 0x0000000822237981 */ /* 0x000ee2000c1e1900 */
[----:B0-----:R-:W-:-:S04]  /*0890*/  FFMA R9, R12, R9, R11 ;  /* 0x000000090c097223 */ /* 0x001fc8000000000b */
[----:B------:R-:W-:-:S04]  /*08a0*/  FFMA R13, R8, R13, R9 ;  /* 0x0000000d080d7223 */ /* 0x000fc80000000009 */
[----:B------:R-:W-:-:S04]  /*08b0*/  FFMA R13, R31, R14, R13 ;  /* 0x0000000e1f0d7223 */ /* 0x000fc8000000000d */
[----:B------:R-:W-:Y:S01]  /*08c0*/  FFMA R13, R36, R15, R13 ;  /* 0x0000000f240d7223 */ /* 0x000fe2000000000d */
[----:B------:R-:W-:Y:S01]  /*08d0*/  IMAD.WIDE.U32 R16, R30, 0x4, R16 ;  /* 0x000000041e107825 */ /* 0x000fe200078e0010 */
[----:B--2---:R-:W-:Y:S04]  /*08e0*/  STS [R23], R32 ;  /* 0x0000002017007388 */ /* 0x004fe80000000800 */
[----:B---3--:R-:W-:Y:S01]  /*08f0*/  STS [R20], R35 ;  /* 0x0000002314007388 */ /* 0x008fe20000000800 */
[----:B------:R-:W-:Y:S06]  /*0900*/  BAR.SYNC.DEFER_BLOCKING 0x0 ;  /* 0x0000000000007b1d */ /* 0x000fec0000010000 */
[----:B------:R-:W-:Y:S04]  /*0910*/  LDS R37, [R22] ;  /* 0x0000000016257984 */ /* 0x000fe80000000800 */
[----:B------:R-:W0:Y:S04]  /*0920*/  LDS.128 R8, [R7] ;  /* 0x0000000007087984 */ /* 0x000e280000000c00 */
[----:B------:R-:W1:Y:S04]  /*0930*/  LDS R12, [R22+0x40] ;  /* 0x00004000160c7984 */ /* 0x000e680000000800 */
[----:B------:R-:W2:Y:S04]  /*0940*/  LDS R31, [R22+0x80] ;  /* 0x00008000161f7984 */ /* 0x000ea80000000800 */
[----:B------:R-:W3:Y:S04]  /*0950*/  LDS R33, [R22+0xc0] ;  /* 0x0000c00016217984 */ /* 0x000ee80000000800 */
[----:B------:R-:W-:Y:S01]  /*0960*/  LDS R35, [R22+0x300] ;  /* 0x0003000016237984 */ /* 0x000fe20000000800 */
[----:B0-----:R-:W-:-:S03]  /*0970*/  FFMA R13, R8, R37, R13 ;  /* 0x00000025080d7223 */ /* 0x001fc6000000000d */
[----:B------:R-:W-:Y:S01]  /*0980*/  LDS R8, [R22+0x140] ;  /* 0x0001400016087984 */ /* 0x000fe20000000800 */
[----:B-1----:R-:W-:-:S03]  /*0990*/  FFMA R32, R12, R9, R13 ;  /* 0x000000090c207223 */ /* 0x002fc6000000000d */
[----:B------:R-:W-:Y:S04]  /*09a0*/  LDS R9, [R22+0x100] ;  /* 0x0001000016097984 */ /* 0x000fe80000000800 */
[----:B------:R-:W0:Y:S01]  /*09b0*/  LDS.128 R12, [R7+0x10] ;  /* 0x00001000070c7984 */ /* 0x000e220000000c00 */
[----:B--2---:R-:W-:-:S03]  /*09c0*/  FFMA R10, R31, R10, R32 ;  /* 0x0000000a1f0a7223 */ /* 0x004fc60000000020 */
[----:B------:R-:W1:Y:S01]  /*09d0*/  LDS R31, [R22+0x180] ;  /* 0x00018000161f7984 */ /* 0x000e620000000800 */
[----:B---3--:R-:W-:-:S03]  /*09e0*/  FFMA R11, R33, R11, R10 ;  /* 0x0000000b210b7223 */ /* 0x008fc6000000000a */
[----:B------:R-:W-:Y:S04]  /*09f0*/  LDS R33, [R22+0x200] ;  /* 0x0002000016217984 */ /* 0x000fe80000000800 */
[----:B------:R-:W-:Y:S01]  /*0a00*/  LDS R32, [R22+0x240] ;  /* 0x0002400016207984 */ /* 0x000fe20000000800 */
[----:B0-----:R-:W-:-:S03]  /*0a10*/  FFMA R9, R12, R9, R11 ;  /* 0x000000090c097223 */ /* 0x001fc6000000000b */
[----:B------:R-:W0:Y:S01]  /*0a20*/  LDS R12, [R22+0x1c0] ;  /* 0x0001c000160c7984 */ /* 0x000e220000000800 */
[----:B------:R-:W-:-:S03]  /*0a30*/  FFMA R34, R8, R13, R9 ;  /* 0x0000000d08227223 */ /* 0x000fc60000000009 */
[----:B------:R-:W2:Y:S04]  /*0a40*/  LDS.128 R8, [R7+0x20] ;  /* 0x0000200007087984 */ /* 0x000ea80000000c00 */
[----:B------:R-:W3:Y:S01]  /*0a50*/  LDS R13, [R22+0x280] ;  /* 0x00028000160d7984 */ /* 0x000ee20000000800 */
[----:B-1----:R-:W-:-:S03]  /*0a60*/  FFMA R31, R31, R14, R34 ;  /* 0x0000000e1f1f7223 */ /* 0x002fc60000000022 */
[----:B------:R-:W-:Y:S01]  /*0a70*/  LDS R34, [R22+0x340] ;  /* 0x0003400016227984 */ /* 0x000fe20000000800 */
[----:B0-----:R-:W-:-:S04]  /*0a80*/  FFMA R15, R12, R15, R31 ;  /* 0x0000000f0c0f7223 */ /* 0x001fc8000000001f */
[----:B--2---:R-:W-:Y:S01]  /*0a90*/  FFMA R33, R8, R33, R15 ;  /* 0x0000002108217223 */ /* 0x004fe2000000000f */
[----:B------:R-:W-:-:S03]  /*0aa0*/  IADD3 R15, PT, PT, R25, 0x10, RZ ;  /* 0x00000010190f7810 */ /* 0x000fc60007ffe0ff */
[----:B------:R-:W-:Y:S02]  /*0ab0*/  FFMA R32, R32, R9, R33 ;  /* 0x0000000920207223 */ /* 0x000fe40000000021 */
[----:B------:R-:W-:Y:S01]  /*0ac0*/  IMAD.WIDE.U32 R18, R15, 0x4, R18 ;  /* 0x000000040f127825 */ /* 0x000fe200078e0012 */
[----:B------:R-:W0:Y:S03]  /*0ad0*/  LDS R9, [R22+0x2c0] ;  /* 0x0002c00016097984 */ /* 0x000e260000000800 */
[----:B---3--:R-:W-:Y:S01]  /*0ae0*/  FFMA R10, R13, R10, R32 ;  /* 0x0000000a0d0a7223 */ /* 0x008fe20000000020 */
[----:B------:R-:W-:Y:S04]  /*0af0*/  LDS R33, [R22+0x380] ;  /* 0x0003800016217984 */ /* 0x000fe80000000800 */
[----:B------:R-:W-:Y:S04]  /*0b00*/  LDS R32, [R22+0x3c0] ;  /* 0x0003c00016207984 */ /* 0x000fe80000000800 */
[----:B------:R-:W1:Y:S01]  /*0b10*/  LDS.128 R12, [R7+0x30] ;  /* 0x00003000070c7984 */ /* 0x000e620000000c00 */
[----:B------:R-:W-:Y:S06]  /*0b20*/  BAR.SYNC.DEFER_BLOCKING 0x0 ;  /* 0x0000000000007b1d */ /* 0x000fec0000010000 */
[----:B------:R-:W2:Y:S04]  /*0b30*/  LDG.E R18, desc[UR8][R18.64] ;  /* 0x0000000812127981 */ /* 0x000ea8000c1e1900 */
[----:B------:R0:W3:Y:S02]  /*0b40*/  LDG.E R16, desc[UR8][R16.64] ;  /* 0x0000000810107981 */ /* 0x0000e4000c1e1900 */
[----:B0-----:R-:W-:-:S04]  /*0b50*/  FFMA R17, R9, R11, R10 ;  /* 0x0000000b09117223 */ /* 0x001fc8000000000a */
[----:B-1----:R-:W-:-:S04]  /*0b60*/  FFMA R35, R12, R35, R17 ;  /* 0x000000230c237223 */ /* 0x002fc80000000011 */
[----:B------:R-:W-:-:S04]  /*0b70*/  FFMA R34, R34, R13, R35 ;  /* 0x0000000d22227223 */ /* 0x000fc80000000023 */
[----:B------:R-:W-:-:S04]  /*0b80*/  FFMA R33, R33, R14, R34 ;  /* 0x0000000e21217223 */ /* 0x000fc80000000022 */
[----:B------:R-:W-:Y:S01]  /*0b90*/  FFMA R17, R32, R15, R33 ;  /* 0x0000000f20117223 */ /* 0x000fe20000000021 */
[----:B------:R-:W-:-:S04]  /*0ba0*/  IADD3 R27, PT, PT, R27, 0x4, RZ ;  /* 0x000000041b1b7810 */ /* 0x000fc80007ffe0ff */
[----:B------:R-:W-:Y:S02]  /*0bb0*/  ISETP.NE.AND P0, PT, R27, RZ, PT ;  /* 0x000000ff1b00720c */ /* 0x000fe40003f05270 */
[----:B------:R-:W-:Y:S02]  /*0bc0*/  IADD3 R25, PT, PT, R25, 0x40, RZ ;  /* 0x0000004019197810 */ /* 0x000fe40007ffe0ff */
[C---:B------:R-:W-:Y:S02]  /*0bd0*/  LEA R30, R5.reuse, R30, 0x6 ;  /* 0x0000001e051e7211 */ /* 0x040fe400078e30ff */
[C---:B------:R-:W-:Y:S02]  /*0be0*/  LEA R28, R5.reuse, R28, 0x6 ;  /* 0x0000001c051c7211 */ /* 0x040fe400078e30ff */
[C---:B------:R-:W-:Y:S02]  /*0bf0*/  LEA R26, R5.reuse, R26, 0x6 ;  /* 0x0000001a051a7211 */ /* 0x040fe400078e30ff */
[----:B------:R-:W-:Y:S01]  /*0c00*/  LEA R24, R5, R24, 0x6 ;  /* 0x0000001805187211 */ /* 0x000fe200078e30ff */
        /* <DEDUP_REMOVED lines=8> */
[----:B------:R-:W-:Y:S04]  /*0c90*/  LDS R33, [R22+0x100] ;  /* 0x0001000016217984 */ /* 0x000fe80000000800 */
[----:B------:R-:W4:Y:S04]  /*0ca0*/  LDS.128 R12, [R7+0x10] ;  /* 0x00001000070c7984 */ /* 0x000f280000000c00 */
[----:B------:R-:W5:Y:S04]  /*0cb0*/  LDS R32, [R22+0x140] ;  /* 0x0001400016207984 */ /* 0x000f680000000800 */
[----:B------:R-:W5:Y:S01]  /*0cc0*/  LDS R35, [R22+0x180] ;  /* 0x0001800016237984 */ /* 0x000f620000000800 */
[----:B0-----:R-:W-:-:S03]  /*0cd0*/  FFMA R17, R8, R31, R17 ;  /* 0x0000001f08117223 */ /* 0x001fc60000000011 */
[----:B------:R-:W0:Y:S01]  /*0ce0*/  LDS R8, [R22+0x1c0] ;  /* 0x0001c00016087984 */ /* 0x000e220000000800 */
[----:B-1----:R-:W-:-:S03]  /*0cf0*/  FFMA R36, R36, R9, R17 ;  /* 0x0000000924247223 */ /* 0x002fc60000000011 */
[----:B------:R-:W-:Y:S04]  /*0d00*/  LDS R31, [R22+0x200] ;  /* 0x00020000161f7984 */ /* 0x000fe80000000800 */
[----:B------:R-:W1:Y:S01]  /*0d10*/  LDS.128 R16, [R7+0x20] ;  /* 0x0000200007107984 */ /* 0x000e620000000c00 */
[----:B--2---:R-:W-:-:S04]  /*0d20*/  FFMA R37, R37, R10, R36 ;  /* 0x0000000a25257223 */ /* 0x004fc80000000024 */
[----:B---3--:R-:W-:-:S04]  /*0d30*/  FFMA R11, R34, R11, R37 ;  /* 0x0000000b220b7223 */ /* 0x008fc80000000025 */
[----:B----4-:R-:W-:Y:S02]  /*0d40*/  FFMA R11, R12, R33, R11 ;  /* 0x000000210c0b7223 */ /* 0x010fe4000000000b */
[----:B------:R-:W2:Y:S02]  /*0d50*/  LDS R12, [R22+0x240] ;  /* 0x00024000160c7984 */ /* 0x000ea40000000800 */
[----:B-----5:R-:W-:Y:S02]  /*0d60*/  FFMA R32, R32, R13, R11 ;  /* 0x0000000d20207223 */ /* 0x020fe4000000000b */
[----:B------:R-:W3:Y:S02]  /*0d70*/  LDS R13, [R22+0x280] ;  /* 0x00028000160d7984 */ /* 0x000ee40000000800 */
[----:B------:R-:W-:Y:S02]  /*0d80*/  FFMA R35, R35, R14, R32 ;  /* 0x0000000e23237223 */ /* 0x000fe40000000020 */
[----:B------:R-:W4:Y:S04]  /*0d90*/  LDS R14, [R22+0x2c0] ;  /* 0x0002c000160e7984 */ /* 0x000f280000000800 */
[----:B------:R-:W-:Y:S01]  /*0da0*/  LDS R32, [R22+0x340] ;  /* 0x0003400016207984 */ /* 0x000fe20000000800 */
[----:B0-----:R-:W-:-:S03]  /*0db0*/  FFMA R35, R8, R15, R35 ;  /* 0x0000000f08237223 */ /* 0x001fc60000000023 */
[----:B------:R-:W-:Y:S04]  /*0dc0*/  LDS R15, [R22+0x300] ;  /* 0x00030000160f7984 */ /* 0x000fe80000000800 */
[----:B------:R-:W0:Y:S01]  /*0dd0*/  LDS.128 R8, [R7+0x30] ;  /* 0x0000300007087984 */ /* 0x000e220000000c00 */
[----:B-1----:R-:W-:-:S03]  /*0de0*/  FFMA R35, R16, R31, R35 ;  /* 0x0000001f10237223 */ /* 0x002fc60000000023 */
[----:B------:R-:W1:Y:S04]  /*0df0*/  LDS R31, [R22+0x380] ;  /* 0x00038000161f7984 */ /* 0x000e680000000800 */
[----:B------:R-:W5:Y:S01]  /*0e00*/  LDS R16, [R22+0x3c0] ;  /* 0x0003c00016107984 */ /* 0x000f620000000800 */
[----:B--2---:R-:W-:-:S04]  /*0e10*/  FFMA R12, R12, R17, R35 ;  /* 0x000000110c0c7223 */ /* 0x004fc80000000023 */
[----:B---3--:R-:W-:-:S04]  /*0e20*/  FFMA R13, R13, R18, R12 ;  /* 0x000000120d0d7223 */ /* 0x008fc8000000000c */
[----:B----4-:R-:W-:-:S04]  /*0e30*/  FFMA R13, R14, R19, R13 ;  /* 0x000000130e0d7223 */ /* 0x010fc8000000000d */
[----:B0-----:R-:W-:-:S04]  /*0e40*/  FFMA R13, R8, R15, R13 ;  /* 0x0000000f080d7223 */ /* 0x001fc8000000000d */
[----:B------:R-:W-:-:S04]  /*0e50*/  FFMA R32, R32, R9, R13 ;  /* 0x0000000920207223 */ /* 0x000fc8000000000d */
[----:B-1----:R-:W-:-:S04]  /*0e60*/  FFMA R31, R31, R10, R32 ;  /* 0x0000000a1f1f7223 */ /* 0x002fc80000000020 */
[----:B-----5:R-:W-:Y:S01]  /*0e70*/  FFMA R31, R16, R11, R31 ;  /* 0x0000000b101f7223 */ /* 0x020fe2000000001f */
[----:B------:R-:W-:Y:S06]  /*0e80*/  BAR.SYNC.DEFER_BLOCKING 0x0 ;  /* 0x0000000000007b1d */ /* 0x000fec0000010000 */
[----:B------:R-:W-:Y:S05]  /*0e90*/  @P0 BRA `(.L_x_2) ;  /* 0xfffffff4000c0947 */ /* 0x000fea000383ffff */
.L_x_1:
[----:B------:R-:W-:-:S13]  /*0ea0*/  LOP3.LUT P0, R8, R29, 0x3, RZ, 0xc0, !PT ;  /* 0x000000031d087812 */ /* 0x000fda000780c0ff */
[----:B------:R-:W-:Y:S05]  /*0eb0*/  @!P0 BRA `(.L_x_0) ;  /* 0x0000000800848947 */ /* 0x000fea0003800000 */
[----:B------:R-:W-:Y:S02]  /*0ec0*/  ISETP.NE.AND P0, PT, R8, 0x1, PT ;  /* 0x000000010800780c */ /* 0x000fe40003f05270 */
[----:B------:R-:W-:-:S04]  /*0ed0*/  LOP3.LUT R29, R29, 0x1, RZ, 0xc0, !PT ;  /* 0x000000011d1d7812 */ /* 0x000fc800078ec0ff */
[----:B------:R-:W-:-:S07]  /*0ee0*/  ISETP.NE.U32.AND P1, PT, R29, 0x1, PT ;  /* 0x000000011d00780c */ /* 0x000fce0003f25070 */
[----:B------:R-:W-:Y:S06]  /*0ef0*/  @!P0 BRA `(.L_x_3) ;  /* 0x0000000400988947 */ /* 0x000fec0003800000 */
[----:B------:R-:W0:Y:S01]  /*0f00*/  LDC.64 R16, c[0x0][0x380] ;  /* 0x0000e000ff107b82 */ /* 0x000e220000000a00 */
[C---:B------:R-:W-:Y:S02]  /*0f10*/  LEA R18, R0.reuse, R3, 0x4 ;  /* 0x0000000300127211 */ /* 0x040fe400078e20ff */
[----:B------:R-:W-:-:S03]  /*0f20*/  LEA R19, R0, R21, 0x4 ;  /* 0x0000001500137211 */ /* 0x000fc600078e20ff */
[----:B------:R-:W-:Y:S02]  /*0f30*/  IMAD R13, R18, R5, R4 ;  /* 0x00000005120d7224 */ /* 0x000fe400078e0204 */
[----:B------:R-:W1:Y:S01]  /*0f40*/  LDC.64 R32, c[0x0][0x388] ;  /* 0x0000e200ff207b82 */ /* 0x000e620000000a00 */
[----:B0-----:R-:W-:-:S05]  /*0f50*/  IMAD.WIDE.U32 R8, R19, 0x4, R16 ;  /* 0x0000000413087825 */ /* 0x001fca00078e0010 */
[----:B------:R-:W2:Y:S01]  /*0f60*/  LDG.E R23, desc[UR8][R8.64] ;  /* 0x0000000808177981 */ /* 0x000ea2000c1e1900 */
[----:B-1----:R-:W-:-:S05]  /*0f70*/  IMAD.WIDE.U32 R12, R13, 0x4, R32 ;  /* 0x000000040d0c7825 */ /* 0x002fca00078e0020 */
[----:B------:R-:W3:Y:S01]  /*0f80*/  LDG.E R22, desc[UR8][R12.64] ;  /* 0x000000080c167981 */ /* 0x000ee2000c1e1900 */
[----:B------:R-:W-:-:S04]  /*0f90*/  UIADD3 UR5, UPT, UPT, UR4, 0x400, URZ ;  /* 0x0000040004057890 */ /* 0x000fc8000fffe0ff */
[----:B------:R-:W-:Y:S01]  /*0fa0*/  ULEA UR5, UR6, UR5, 0x18 ;  /* 0x0000000506057291 */ /* 0x000fe2000f8ec0ff */
[----:B------:R-:W-:-:S05]  /*0fb0*/  LEA R30, R2, R7, 0x2 ;  /* 0x00000007021e7211 */ /* 0x000fca00078e10ff */
[----:B------:R-:W-:-:S04]  /*0fc0*/  LEA R20, R2, UR5, 0x2 ;  /* 0x0000000502147c11 */ /* 0x000fc8000f8e10ff */
[----:B------:R-:W-:Y:S02]  /*0fd0*/  LEA R25, R3, R20, 0x6 ;  /* 0x0000001403197211 */ /* 0x000fe400078e30ff */
[----:B------:R-:W-:Y:S01]  /*0fe0*/  IADD3 R18, PT, PT, R18, 0x10, RZ ;  /* 0x0000001012127810 */ /* 0x000fe20007ffe0ff */
        /* <DEDUP_REMOVED lines=11> */
[----:B------:R-:W5:Y:S04]  /*10a0*/  LDS R23, [R20+0x180] ;  /* 0x0001800014177984 */ /* 0x000f680000000800 */
[----:B------:R-:W5:Y:S04]  /*10b0*/  LDS R22, [R20+0x1c0] ;  /* 0x0001c00014167984 */ /* 0x000f680000000800 */
[----:B------:R-:W-:Y:S01]  /*10c0*/  LDS R36, [R20+0x200] ;  /* 0x0002000014247984 */ /* 0x000fe20000000800 */
[----:B0-----:R-:W-:-:S03]  /*10d0*/  FFMA R8, R8, R26, R31 ;  /* 0x0000001a08087223 */ /* 0x001fc6000000001f */
[----:B------:R-:W-:Y:S01]  /*10e0*/  LDS R34, [R20+0x2c0] ;  /* 0x0002c00014227984 */ /* 0x000fe20000000800 */
[----:B-1----:R-:W-:-:S03]  /*10f0*/  FFMA R9, R29, R9, R8 ;  /* 0x000000091d097223 */ /* 0x002fc60000000008 */
[----:B------:R-:W-:Y:S01]  /*1100*/  LDS R31, [R20+0x380] ;  /* 0x00038000141f7984 */ /* 0x000fe20000000800 */
[----:B--2---:R-:W-:-:S03]  /*1110*/  FFMA R10, R28, R10, R9 ;  /* 0x0000000a1c0a7223 */ /* 0x004fc60000000009 */
[----:B------:R-:W-:Y:S01]  /*1120*/  LDS R29, [R20+0x300] ;  /* 0x00030000141d7984 */ /* 0x000fe20000000800 */
[----:B---3--:R-:W-:Y:S01]  /*1130*/  FFMA R11, R35, R11, R10 ;  /* 0x0000000b230b7223 */ /* 0x008fe2000000000a */
[----:B------:R-:W-:Y:S02]  /*1140*/  IMAD R9, R18, R5, R4 ;  /* 0x0000000512097224 */ /* 0x000fe400078e0204 */
[----:B------:R-:W-:Y:S04]  /*1150*/  LDS R28, [R20+0x240] ;  /* 0x00024000141c7984 */ /* 0x000fe80000000800 */
[----:B------:R-:W-:Y:S01]  /*1160*/  LDS R35, [R20+0x280] ;  /* 0x0002800014237984 */ /* 0x000fe20000000800 */
[----:B----4-:R-:W-:-:S03]  /*1170*/  FFMA R11, R12, R27, R11 ;  /* 0x0000001b0c0b7223 */ /* 0x010fc6000000000b */
[----:B------:R-:W-:Y:S01]  /*1180*/  LDS R26, [R20+0x3c0] ;  /* 0x0003c000141a7984 */ /* 0x000fe20000000800 */
[----:B-----5:R-:W-:Y:S01]  /*1190*/  FFMA R24, R24, R13, R11 ;  /* 0x0000000d18187223 */ /* 0x020fe2000000000b */
[----:B------:R-:W-:Y:S01]  /*11a0*/  IADD3 R13, PT, PT, R19, 0x10, RZ ;  /* 0x00000010130d7810 */ /* 0x000fe20007ffe0ff */
[----:B------:R-:W-:-:S04]  /*11b0*/  IMAD.WIDE.U32 R32, R9, 0x4, R32 ;  /* 0x0000000409207825 */ /* 0x000fc800078e0020 */
[----:B------:R-:W-:Y:S01]  /*11c0*/  FFMA R23, R23, R14, R24 ;  /* 0x0000000e17177223 */ /* 0x000fe20000000018 */
[----:B------:R-:W0:Y:S01]  /*11d0*/  LDS.128 R8, [R7+0x20] ;  /* 0x0000200007087984 */ /* 0x000e220000000c00 */
[----:B------:R-:W-:-:S03]  /*11e0*/  IMAD.WIDE.U32 R12, R13, 0x4, R16 ;  /* 0x000000040d0c7825 */ /* 0x000fc600078e0010 */
[----:B------:R-:W-:Y:S04]  /*11f0*/  LDS R24, [R20+0x340] ;  /* 0x0003400014187984 */ /* 0x000fe80000000800 */
[----:B------:R-:W1:Y:S01]  /*1200*/  LDS.128 R16, [R7+0x30] ;  /* 0x0000300007107984 */ /* 0x000e620000000c00 */
[----:B------:R-:W-:Y:S06]  /*1210*/  BAR.SYNC.DEFER_BLOCKING 0x0 ;  /* 0x0000000000007b1d */ /* 0x000fec0000010000 */
[----:B------:R-:W2:Y:S04]  /*1220*/  LDG.E R13, desc[UR8][R12.64] ;  /* 0x000000080c0d7981 */ /* 0x000ea8000c1e1900 */
[----:B------:R3:W4:Y:S01]  /*1230*/  LDG.E R32, desc[UR8][R32.64] ;  /* 0x0000000820207981 */ /* 0x000722000c1e1900 */
[----:B------:R-:W-:-:S04]  /*1240*/  FFMA R27, R22, R15, R23 ;  /* 0x0000000f161b7223 */ /* 0x000fc80000000017 */
[----:B0-----:R-:W-:-:S04]  /*1250*/  FFMA R37, R8, R36, R27 ;  /* 0x0000002408257223 */ /* 0x001fc8000000001b */
[----:B------:R-:W-:-:S04]  /*1260*/  FFMA R8, R28, R9, R37 ;  /* 0x000000091c087223 */ /* 0x000fc80000000025 */
[----:B------:R-:W-:-:S04]  /*1270*/  FFMA R35, R35, R10, R8 ;  /* 0x0000000a23237223 */ /* 0x000fc80000000008 */
[----:B------:R-:W-:-:S04]  /*1280*/  FFMA R35, R34, R11, R35 ;  /* 0x0000000b22237223 */ /* 0x000fc80000000023 */
[----:B-1----:R-:W-:-:S04]  /*1290*/  FFMA R29, R16, R29, R35 ;  /* 0x0000001d101d7223 */ /* 0x002fc80000000023 */
[----:B------:R-:W-:-:S04]  /*12a0*/  FFMA R24, R24, R17, R29 ;  /* 0x0000001118187223 */ /* 0x000fc8000000001d */
[----:B------:R-:W-:-:S04]  /*12b0*/  FFMA R31, R31, R18, R24 ;  /* 0x000000121f1f7223 */ /* 0x000fc80000000018 */
[----:B---3--:R-:W-:Y:S01]  /*12c0*/  FFMA R33, R26, R19, R31 ;  /* 0x000000131a217223 */ /* 0x008fe2000000001f */
[----:B------:R-:W-:Y:S01]  /*12d0*/  IADD3 R0, PT, PT, R0, 0x2, RZ ;  /* 0x0000000200007810 */ /* 0x000fe20007ffe0ff */
[----:B--2---:R-:W-:Y:S04]  /*12e0*/  STS [R30], R13 ;  /* 0x0000000d1e007388 */ /* 0x004fe80000000800 */
[----:B----4-:R-:W-:Y:S01]  /*12f0*/  STS [R25], R32 ;  /* 0x0000002019007388 */ /* 0x010fe20000000800 */
        /* <DEDUP_REMOVED lines=11> */
[----:B------:R-:W-:Y:S04]  /*13b0*/  LDS R31, [R20+0x200] ;  /* 0x00020000141f7984 */ /* 0x000fe80000000800 */
[----:B------:R-:W5:Y:S01]  /*13c0*/  LDS.128 R16, [R7+0x20] ;  /* 0x0000200007107984 */ /* 0x000f620000000c00 */
[----:B0-----:R-:W-:-:S03]  /*13d0*/  FFMA R23, R12, R23, R33 ;  /* 0x000000170c177223 */ /* 0x001fc60000000021 */
[----:B------:R-:W0:Y:S01]  /*13e0*/  LDS R26, [R20+0x240] ;  /* 0x00024000141a7984 */ /* 0x000e220000000800 */
[----:B-1----:R-:W-:-:S03]  /*13f0*/  FFMA R22, R22, R13, R23 ;  /* 0x0000000d16167223 */ /* 0x002fc60000000017 */
[----:B------:R-:W1:Y:S01]  /*1400*/  LDS R23, [R20+0x280] ;  /* 0x0002800014177984 */ /* 0x000e620000000800 */
[----:B--2---:R-:W-:-:S03]  /*1410*/  FFMA R27, R27, R14, R22 ;  /* 0x0000000e1b1b7223 */ /* 0x004fc60000000016 */
[----:B------:R-:W2:Y:S01]  /*1420*/  LDS R22, [R20+0x2c0] ;  /* 0x0002c00014167984 */ /* 0x000ea20000000800 */
[----:B---3--:R-:W-:-:S03]  /*1430*/  FFMA R33, R28, R15, R27 ;  /* 0x0000000f1c217223 */ /* 0x008fc6000000001b */
[----:B------:R-:W-:Y:S04]  /*1440*/  LDS R27, [R20+0x300] ;  /* 0x00030000141b7984 */ /* 0x000fe80000000800 */
[----:B------:R-:W3:Y:S01]  /*1450*/  LDS.128 R12, [R7+0x30] ;  /* 0x00003000070c7984 */ /* 0x000ee20000000c00 */
[----:B----4-:R-:W-:-:S03]  /*1460*/  FFMA R33, R8, R25, R33 ;  /* 0x0000001908217223 */ /* 0x010fc60000000021 */
[----:B------:R-:W4:Y:S04]  /*1470*/  LDS R28, [R20+0x340] ;  /* 0x00034000141c7984 */ /* 0x000f280000000800 */
[----:B------:R-:W4:Y:S01]  /*1480*/  LDS R25, [R20+0x380] ;  /* 0x0003800014197984 */ /* 0x000f220000000800 */
[----:B-----5:R-:W-:-:S03]  /*1490*/  FFMA R30, R30, R9, R33 ;  /* 0x000000091e1e7223 */ /* 0x020fc60000000021 */
[----:B------:R-:W5:Y:S01]  /*14a0*/  LDS R8, [R20+0x3c0] ;  /* 0x0003c00014087984 */ /* 0x000f620000000800 */
[----:B------:R-:W-:-:S04]  /*14b0*/  FFMA R29, R29, R10, R30 ;  /* 0x0000000a1d1d7223 */ /* 0x000fc8000000001e */
[----:B------:R-:W-:-:S04]  /*14c0*/  FFMA R11, R24, R11, R29 ;  /* 0x0000000b180b7223 */ /* 0x000fc8000000001d */
[----:B------:R-:W-:-:S04]  /*14d0*/  FFMA R11, R16, R31, R11 ;  /* 0x0000001f100b7223 */ /* 0x000fc8000000000b */
[----:B0-----:R-:W-:-:S04]  /*14e0*/  FFMA R26, R26, R17, R11 ;  /* 0x000000111a1a7223 */ /* 0x001fc8000000000b */
[----:B-1----:R-:W-:-:S04]  /*14f0*/  FFMA R23, R23, R18, R26 ;  /* 0x0000001217177223 */ /* 0x002fc8000000001a */
[----:B--2---:R-:W-:-:S04]  /*1500*/  FFMA R19, R22, R19, R23 ;  /* 0x0000001316137223 */ /* 0x004fc80000000017 */
[----:B---3--:R-:W-:-:S04]  /*1510*/  FFMA R19, R12, R27, R19 ;  /* 0x0000001b0c137223 */ /* 0x008fc80000000013 */
[----:B----4-:R-:W-:-:S04]  /*1520*/  FFMA R28, R28, R13, R19 ;  /* 0x0000000d1c1c7223 */ /* 0x010fc80000000013 */
[----:B------:R-:W-:-:S04]  /*1530*/  FFMA R25, R25, R14, R28 ;  /* 0x0000000e19197223 */ /* 0x000fc8000000001c */
[----:B-----5:R-:W-:Y:S01]  /*1540*/  FFMA R31, R8, R15, R25 ;  /* 0x0000000f081f7223 */ /* 0x020fe20000000019 */
[----:B------:R-:W-:Y:S06]  /*1550*/  BAR.SYNC.DEFER_BLOCKING 0x0 ;  /* 0x0000000000007b1d */ /* 0x000fec0000010000 */
.L_x_3:
[----:B------:R-:W-:Y:S05]  /*1560*/  @P1 BRA `(.L_x_0) ;  /* 0x0000000000d81947 */ /* 0x000fea0003800000 */
[----:B------:R-:W0:Y:S01]  /*1570*/  LDC.64 R8, c[0x0][0x380] ;  /* 0x0000e000ff087b82 */ /* 0x000e220000000a00 */
[C---:B------:R-:W-:Y:S02]  /*1580*/  LEA R10, R0.reuse, R3, 0x4 ;  /* 0x00000003000a7211 */ /* 0x040fe400078e20ff */
[----:B------:R-:W-:-:S03]  /*1590*/  LEA R21, R0, R21, 0x4 ;  /* 0x0000001500157211 */ /* 0x000fc600078e20ff */
[----:B------:R-:W-:Y:S02]  /*15a0*/  IMAD R11, R10, R5, R4 ;  /* 0x000000050a0b7224 */ /* 0x000fe400078e0204 */
[----:B------:R-:W1:Y:S01]  /*15b0*/  LDC.64 R12, c[0x0][0x388] ;  /* 0x0000e200ff0c7b82 */ /* 0x000e620000000a00 */
[----:B0-----:R-:W-:-:S05]  /*15c0*/  IMAD.WIDE.U32 R8, R21, 0x4, R8 ;  /* 0x0000000415087825 */ /* 0x001fca00078e0008 */
[----:B------:R-:W2:Y:S01]  /*15d0*/  LDG.E R14, desc[UR8][R8.64] ;  /* 0x00000008080e7981 */ /* 0x000ea2000c1e1900 */
[----:B-1----:R-:W-:-:S06]  /*15e0*/  IMAD.WIDE.U32 R12, R11, 0x4, R12 ;  /* 0x000000040b0c7825 */ /* 0x002fcc00078e000c */
[----:B------:R-:W3:Y:S01]  /*15f0*/  LDG.E R12, desc[UR8][R12.64] ;  /* 0x000000080c0c7981 */ /* 0x000ee2000c1e1900 */
[----:B------:R-:W-:-:S04]  /*1600*/  UIADD3 UR4, UPT, UPT, UR4, 0x400, URZ ;  /* 0x0000040004047890 */ /* 0x000fc8000fffe0ff */
[----:B------:R-:W-:Y:S01]  /*1610*/  ULEA UR4, UR6, UR4, 0x18 ;  /* 0x0000000406047291 */ /* 0x000fe2000f8ec0ff */
[----:B------:R-:W-:-:S05]  /*1620*/  LEA R15, R2, R7, 0x2 ;  /* 0x00000007020f7211 */ /* 0x000fca00078e10ff */
[----:B------:R-:W-:-:S04]  /*1630*/  LEA R0, R2, UR4, 0x2 ;  /* 0x0000000402007c11 */ /* 0x000fc8000f8e10ff */
        /* <DEDUP_REMOVED lines=26> */
[----:B------:R-:W4:Y:S01]  /*17e0*/  LDS R10, [R0+0x340] ;  /* 0x00034000000a7984 */ /* 0x000f220000000800 */
[----:B-----5:R-:W-:-:S03]  /*17f0*/  FFMA R2, R2, R17, R3 ;  /* 0x0000001102027223 */ /* 0x020fc60000000003 */
[----:B------:R-:W5:Y:S04]  /*1800*/  LDS R16, [R0+0x380] ;  /* 0x0003800000107984 */ /* 0x000f680000000800 */
        /* <DEDUP_REMOVED lines=9> */
[----:B-----5:R-:W-:-:S04]  /*18a0*/  FFMA R16, R16, R30, R9 ;  /* 0x0000001e10107223 */ /* 0x020fc80000000009 */
[----:B------:R-:W-:Y:S01]  /*18b0*/  FFMA R31, R3, R31, R16 ;  /* 0x0000001f031f7223 */ /* 0x000fe20000000010 */
[----:B------:R-:W-:Y:S06]  /*18c0*/  BAR.SYNC.DEFER_BLOCKING 0x0 ;  /* 0x0000000000007b1d */ /* 0x000fec0000010000 */
.L_x_0:
[----:B------:R-:W0:Y:S01]  /*18d0*/  LDC.64 R2, c[0x0][0x390] ;  /* 0x0000e400ff027b82 */ /* 0x000e220000000a00 */
[----:B------:R-:W-:-:S04]  /*18e0*/  IMAD R5, R6, R5, R4 ;  /* 0x0000000506057224 */ /* 0x000fc800078e0204 */
[----:B0-----:R-:W-:-:S05]  /*18f0*/  IMAD.WIDE R2, R5, 0x4, R2 ;  /* 0x0000000405027825 */ /* 0x001fca00078e0202 */
[----:B------:R-:W-:Y:S01]  /*1900*/  STG.E desc[UR8][R2.64], R31 ;  /* 0x0000001f02007986 */ /* 0x000fe2000c101908 */
[----:B------:R-:W-:Y:S05]  /*1910*/  EXIT ;  /* 0x000000000000794d */ /* 0x000fea0003800000 */
.L_x_4:
[----:B------:R-:W-:-:S00]  /*1920*/  BRA `(.L_x_4) ;  /* 0xfffffffc00fc7947 */ /* 0x000fc0000383ffff */
[----:B------:R-:W-:-:S00]  /*1930*/  NOP ;  /* 0x0000000000007918 */ /* 0x000fc00000000000 */
        /* <DEDUP_REMOVED lines=12> */
.L_x_5:


//--------------------- .nv.shared._Z9matrixMulPfS_S_i --------------------------
	.section	.nv.shared._Z9matrixMulPfS_S_i,"aw",@nobits
	.sectionflags	@""
	.align	4
.nv.shared._Z9matrixMulPfS_S_i:
	.zero		3072


//--------------------- .nv.shared.reserved.0     --------------------------
	.section	.nv.shared.reserved.0,"aw",@nobits
	.weak		__nv_reservedSMEM_offset_0_alias
	.size		__nv_reservedSMEM_offset_0_alias, 0, 64
	.other		__nv_reservedSMEM_offset_0_alias,@"STO_CUDA_RESERVED_SHARED STV_DEFAULT"
__nv_reservedSMEM_offset_0_alias:
	.zero		0
	.zero		64


//--------------------- .nv.constant0._Z9matrixMulPfS_S_i --------------------------
	.section	.nv.constant0._Z9matrixMulPfS_S_i,"a",@progbits
	.sectionflags	@""
	.align	4
.nv.constant0._Z9matrixMulPfS_S_i:
	.zero		924


//--------------------- SYMBOLS --------------------------

	.type		.nv.reservedSmem.offset0,@object
	.size		.nv.reservedSmem.offset0,0x4
	.type		.nv.reservedSmem.cap,@object
	.size		.nv.reservedSmem.cap,0x4
